# CuTe-DSL kernel — source=cudnn_frontend_dsl family=gemm_amax
# config = {"ab_dtype": "Float4E2M1FN", "sf_vec": 16, "d_dtype": "BFloat16", "mma_mn": [128, 256], "cluster_mn": [2, 1]}


// ===== COMPILED SASS (sm_100a) =====

	.target	sm_100a

	.elftype	@"ET_EXEC"


//--------------------- .note.nv.tkinfo           --------------------------
	.section	.note.nv.tkinfo,"",@"SHT_NOTE"
	.sectionflags	@"SHF_NOTE_NV_TKINFO"
	.tkinfo
        /*0018*/ 	.word	0x00000081
        /*0030*/ 	.string	""
        /*0030*/ 	.string	"ptxas"
        /*0030*/ 	.string	"Cuda compilation tools, release 12.9, V12.9.83"
        /*0030*/ 	.string	"Build system must define TOOLS_VERSION_EXTENDED"
        /*0030*/ 	.string	"-O 3 -arch sm_100a "



//--------------------- .note.nv.cuver            --------------------------
	.section	.note.nv.cuver,"",@"SHT_NOTE"
	.sectionflags	@"SHF_NOTE_NV_CUVER"
        /*0018*/ 	.short	0x0001
        /*001a*/ 	.short	0x0064
        /*001c*/ 	.short	0x0001
        /*001e*/ 	.short	0x0000
        /*0020*/ 	.short	0x0001
        /*0022*/ 	.short	0x0000


//--------------------- .nv.info                  --------------------------
	.section	.nv.info,"",@"SHT_CUDA_INFO"
	.align	4


	//----- nvinfo : EIATTR_REGCOUNT
	.align		4
        /*0000*/ 	.byte	0x04, 0x2f
        /*0002*/ 	.short	(.L_4 - .L_3)
	.align		4
.L_3:
        /*0004*/ 	.word	index@(kernel_cutlass_kernel_cudnngemm_amaxdense_blockscaled_gemm_persistent_amaxSm100BlockScaledPersistentDenseGemmKernel_object_at__TiledMMA_ThrLayoutVMNK11110000_PermutationMNK____MMAAtom_Thr_0)
        /*0008*/ 	.word	0x0000003f


	//----- nvinfo : EIATTR_FRAME_SIZE
	.align		4
.L_4:
        /*000c*/ 	.byte	0x04, 0x11
        /*000e*/ 	.short	(.L_6 - .L_5)
	.align		4
.L_5:
        /*0010*/ 	.word	index@($__internal_2_$__cuda_sm10x_tcgen05_guardrail_trap_unallocated_columns_being_dealloced)
        /*0014*/ 	.word	0x00000000


	//----- nvinfo : EIATTR_FRAME_SIZE
	.align		4
.L_6:
        /*0018*/ 	.byte	0x04, 0x11
        /*001a*/ 	.short	(.L_8 - .L_7)
	.align		4
.L_7:
        /*001c*/ 	.word	index@($__internal_1_$__cuda_sm10x_tcgen05_guardrail_trap_phase_invalid_during_alloc)
        /*0020*/ 	.word	0x00000000


	//----- nvinfo : EIATTR_FRAME_SIZE
	.align		4
.L_8:
        /*0024*/ 	.byte	0x04, 0x11
        /*0026*/ 	.short	(.L_10 - .L_9)
	.align		4
.L_9:
        /*0028*/ 	.word	index@($__internal_0_$__cuda_sm10x_tcgen05_guardrail_trap_col_being_dealloced_not_returned_by_alloc)
        /*002c*/ 	.word	0x00000000


	//----- nvinfo : EIATTR_FRAME_SIZE
	.align		4
.L_10:
        /*0030*/ 	.byte	0x04, 0x11
        /*0032*/ 	.short	(.L_12 - .L_11)
	.align		4
.L_11:
        /*0034*/ 	.word	index@(kernel_cutlass_kernel_cudnngemm_amaxdense_blockscaled_gemm_persistent_amaxSm100BlockScaledPersistentDenseGemmKernel_object_at__TiledMMA_ThrLayoutVMNK11110000_PermutationMNK____MMAAtom_Thr_0)
        /*0038*/ 	.word	0x00000000


	//----- nvinfo : EIATTR_MIN_STACK_SIZE
	.align		4
.L_12:
        /*003c*/ 	.byte	0x04, 0x12
        /*003e*/ 	.short	(.L_14 - .L_13)
	.align		4
.L_13:
        /*0040*/ 	.word	index@(kernel_cutlass_kernel_cudnngemm_amaxdense_blockscaled_gemm_persistent_amaxSm100BlockScaledPersistentDenseGemmKernel_object_at__TiledMMA_ThrLayoutVMNK11110000_PermutationMNK____MMAAtom_Thr_0)
        /*0044*/ 	.word	0x00000000
.L_14:


//--------------------- .nv.info.kernel_cutlass_kernel_cudnngemm_amaxdense_blockscaled_gemm_persistent_amaxSm100BlockScaledPersistentDenseGemmKernel_object_at__TiledMMA_ThrLayoutVMNK11110000_PermutationMNK____MMAAtom_Thr_0 --------------------------
	.section	.nv.info.kernel_cutlass_kernel_cudnngemm_amaxdense_blockscaled_gemm_persistent_amaxSm100BlockScaledPersistentDenseGemmKernel_object_at__TiledMMA_ThrLayoutVMNK11110000_PermutationMNK____MMAAtom_Thr_0,"",@"SHT_CUDA_INFO"
	.sectionflags	@""
	.align	4


	//----- nvinfo : EIATTR_CUDA_API_VERSION
	.align		4
        /*0000*/ 	.byte	0x04, 0x37
        /*0002*/ 	.short	(.L_16 - .L_15)
.L_15:
        /*0004*/ 	.word	0x00000081


	//----- nvinfo : EIATTR_KPARAM_INFO
	.align		4
.L_16:
        /*0008*/ 	.byte	0x04, 0x17
        /*000a*/ 	.short	(.L_18 - .L_17)
.L_17:
        /*000c*/ 	.word	0x00000000
        /*0010*/ 	.short	0x000a
        /*0012*/ 	.short	0x02e0
        /*0014*/ 	.byte	0x00, 0xf0, 0x31, 0x00


	//----- nvinfo : EIATTR_KPARAM_INFO
	.align		4
.L_18:
        /*0018*/ 	.byte	0x04, 0x17
        /*001a*/ 	.short	(.L_20 - .L_19)
.L_19:
        /*001c*/ 	.word	0x00000000
        /*0020*/ 	.short	0x0009
        /*0022*/ 	.short	0x02d4
        /*0024*/ 	.byte	0x00, 0xf0, 0x31, 0x00


	//----- nvinfo : EIATTR_KPARAM_INFO
	.align		4
.L_20:
        /*0028*/ 	.byte	0x04, 0x17
        /*002a*/ 	.short	(.L_22 - .L_21)
.L_21:
        /*002c*/ 	.word	0x00000000
        /*0030*/ 	.short	0x0008
        /*0032*/ 	.short	0x02c8
        /*0034*/ 	.byte	0x00, 0xf0, 0x31, 0x00


	//----- nvinfo : EIATTR_KPARAM_INFO
	.align		4
.L_22:
        /*0038*/ 	.byte	0x04, 0x17
        /*003a*/ 	.short	(.L_24 - .L_23)
.L_23:
        /*003c*/ 	.word	0x00000000
        /*0040*/ 	.short	0x0007
        /*0042*/ 	.short	0x02c0
        /*0044*/ 	.byte	0x00, 0xf0, 0x21, 0x00


	//----- nvinfo : EIATTR_KPARAM_INFO
	.align		4
.L_24:
        /*0048*/ 	.byte	0x04, 0x17
        /*004a*/ 	.short	(.L_26 - .L_25)
.L_25:
        /*004c*/ 	.word	0x00000000
        /*0050*/ 	.short	0x0006
        /*0052*/ 	.short	0x0240
        /*0054*/ 	.byte	0x00, 0xf0, 0x01, 0x02


	//----- nvinfo : EIATTR_KPARAM_INFO
	.align		4
.L_26:
        /*0058*/ 	.byte	0x04, 0x17
        /*005a*/ 	.short	(.L_28 - .L_27)
.L_27:
        /*005c*/ 	.word	0x00000000
        /*0060*/ 	.short	0x0005
        /*0062*/ 	.short	0x01c0
        /*0064*/ 	.byte	0x00, 0xf0, 0x01, 0x02


	//----- nvinfo : EIATTR_KPARAM_INFO
	.align		4
.L_28:
        /*0068*/ 	.byte	0x04, 0x17
        /*006a*/ 	.short	(.L_30 - .L_29)
.L_29:
        /*006c*/ 	.word	0x00000000
        /*0070*/ 	.short	0x0004
        /*0072*/ 	.short	0x0140
        /*0074*/ 	.byte	0x00, 0xf0, 0x01, 0x02


	//----- nvinfo : EIATTR_KPARAM_INFO
	.align		4
.L_30:
        /*0078*/ 	.byte	0x04, 0x17
        /*007a*/ 	.short	(.L_32 - .L_31)
.L_31:
        /*007c*/ 	.word	0x00000000
        /*0080*/ 	.short	0x0003
        /*0082*/ 	.short	0x00c0
        /*0084*/ 	.byte	0x00, 0xf0, 0x01, 0x02


	//----- nvinfo : EIATTR_KPARAM_INFO
	.align		4
.L_32:
        /*0088*/ 	.byte	0x04, 0x17
        /*008a*/ 	.short	(.L_34 - .L_33)
.L_33:
        /*008c*/ 	.word	0x00000000
        /*0090*/ 	.short	0x0002
        /*0092*/ 	.short	0x0040
        /*0094*/ 	.byte	0x00, 0xf0, 0x01, 0x02


	//----- nvinfo : EIATTR_KPARAM_INFO
	.align		4
.L_34:
        /*0098*/ 	.byte	0x04, 0x17
        /*009a*/ 	.short	(.L_36 - .L_35)
.L_35:
        /*009c*/ 	.word	0x00000000
        /*00a0*/ 	.short	0x0001
        /*00a2*/ 	.short	0x000c
        /*00a4*/ 	.byte	0x00, 0xf0, 0x31, 0x00


	//----- nvinfo : EIATTR_KPARAM_INFO
	.align		4
.L_36:
        /*00a8*/ 	.byte	0x04, 0x17
        /*00aa*/ 	.short	(.L_38 - .L_37)
.L_37:
        /*00ac*/ 	.word	0x00000000
        /*00b0*/ 	.short	0x0000
        /*00b2*/ 	.short	0x0000
        /*00b4*/ 	.byte	0x00, 0xf0, 0x31, 0x00


	//----- nvinfo : EIATTR_AT_ENTRY_FRAGMENTS
	.align		4
.L_38:
        /*00b8*/ 	.byte	0x04, 0x4f
        /*00ba*/ 	.short	(.L_40 - .L_39)


	//   ....[0]....
.L_39:
        /*00bc*/ 	.word	0x00000004


	//----- nvinfo : EIATTR_RESERVED_SMEM_USED
	.align		4
.L_40:
        /*00c0*/ 	.byte	0x01, 0x41
	.zero		2


	//----- nvinfo : EIATTR_SPARSE_MMA_MASK
	.align		4
        /*00c4*/ 	.byte	0x03, 0x50
        /*00c6*/ 	.short	0x0000


	//----- nvinfo : EIATTR_TCGEN05_1CTA_USED
	.align		4
        /*00c8*/ 	.byte	0x01, 0x51
	.zero		2


	//----- nvinfo : EIATTR_MAXREG_COUNT
	.align		4
        /*00cc*/ 	.byte	0x03, 0x1b
        /*00ce*/ 	.short	0x00ff


	//----- nvinfo : EIATTR_NUM_BARRIERS
	.align		4
        /*00d0*/ 	.byte	0x02, 0x4c
        /*00d2*/ 	.byte	0x04
	.zero		1


	//----- nvinfo : EIATTR_INT_WARP_WIDE_INSTR_OFFSETS
	.align		4
        /*00d4*/ 	.byte	0x04, 0x31
        /*00d6*/ 	.short	(.L_42 - .L_41)


	//   ....[0]....
.L_41:
        /*00d8*/ 	.word	0x00004c90


	//   ....[1]....
        /*00dc*/ 	.word	0x00004cf0


	//----- nvinfo : EIATTR_COOP_GROUP_MASK_REGIDS
	.align		4
.L_42:
        /*00e0*/ 	.byte	0x04, 0x29
        /*00e2*/ 	.short	(.L_44 - .L_43)


	//   ....[0]....
.L_43:
        /*00e4*/ 	.word	0xffffffff


	//   ....[1]....
        /*00e8*/ 	.word	0xffffffff


	//   ....[2]....
        /*00ec*/ 	.word	0xffffffff


	//   ....[3]....
        /*00f0*/ 	.word	0xffffffff


	//   ....[4]....
        /*00f4*/ 	.word	0xffffffff


	//   ....[5]....
        /*00f8*/ 	.word	0xffffffff


	//   ....[6]....
        /*00fc*/ 	.word	0xffffffff


	//   ....[7]....
        /*0100*/ 	.word	0xffffffff


	//----- nvinfo : EIATTR_COOP_GROUP_INSTR_OFFSETS
	.align		4
.L_44:
        /*0104*/ 	.byte	0x04, 0x28
        /*0106*/ 	.short	(.L_46 - .L_45)


	//   ....[0]....
.L_45:
        /*0108*/ 	.word	0x000003d0


	//   ....[1]....
        /*010c*/ 	.word	0x00000540


	//   ....[2]....
        /*0110*/ 	.word	0x000005e0


	//   ....[3]....
        /*0114*/ 	.word	0x00001cf0


	//   ....[4]....
        /*0118*/ 	.word	0x00001fb0


	//   ....[5]....
        /*011c*/ 	.word	0x000047e0


	//   ....[6]....
        /*0120*/ 	.word	0x00004bc0


	//   ....[7]....
        /*0124*/ 	.word	0x00004d90


	//----- nvinfo : EIATTR_VRC_CTA_INIT_COUNT
	.align		4
.L_46:
        /*0128*/ 	.byte	0x02, 0x4a
        /*012a*/ 	.byte	0x80
	.zero		1


	//----- nvinfo : EIATTR_MBARRIER_INSTR_OFFSETS
	.align		4
        /*012c*/ 	.byte	0x04, 0x39
        /*012e*/ 	.short	(.L_48 - .L_47)


	//   ....[0]....
.L_47:
        /*0130*/ 	.word	0x00000320
        /*0134*/ 	.word	0x000000ff
        /*0138*/ 	.word	0x00000000
        /*013c*/ 	.short	0x0100
        /*013e*/ 	.byte	0x04
	.zero		1


	//   ....[1]....
        /*0140*/ 	.word	0x00000330
        /*0144*/ 	.word	0x000000ff
        /*0148*/ 	.word	0x00000008
        /*014c*/ 	.short	0x0100
        /*014e*/ 	.byte	0x04
	.zero		1


	//   ....[2]....
        /*0150*/ 	.word	0x00000340
        /*0154*/ 	.word	0x000000ff
        /*0158*/ 	.word	0x00000010
        /*015c*/ 	.short	0x0100
        /*015e*/ 	.byte	0x04
	.zero		1


	//   ....[3]....
        /*0160*/ 	.word	0x00000350
        /*0164*/ 	.word	0x000000ff
        /*0168*/ 	.word	0x00000018
        /*016c*/ 	.short	0x0100
        /*016e*/ 	.byte	0x04
	.zero		1


	//   ....[4]....
        /*0170*/ 	.word	0x00000360
        /*0174*/ 	.word	0x000000ff
        /*0178*/ 	.word	0x00000020
        /*017c*/ 	.short	0x0100
        /*017e*/ 	.byte	0x04
	.zero		1


	//   ....[5]....
        /*0180*/ 	.word	0x00000370
        /*0184*/ 	.word	0x000000ff
        /*0188*/ 	.word	0x00000028
        /*018c*/ 	.short	0x0100
        /*018e*/ 	.byte	0x04
	.zero		1


	//   ....[6]....
        /*0190*/ 	.word	0x000004e0
        /*0194*/ 	.word	0x000000ff
        /*0198*/ 	.word	0x00000030
        /*019c*/ 	.short	0x0100
        /*019e*/ 	.byte	0x08
	.zero		1


	//   ....[7]....
        /*01a0*/ 	.word	0x000004f0
        /*01a4*/ 	.word	0x000000ff
        /*01a8*/ 	.word	0x00000038
        /*01ac*/ 	.short	0x0100
        /*01ae*/ 	.byte	0x08
	.zero		1


	//   ....[8]....
        /*01b0*/ 	.word	0x000009f0
        /*01b4*/ 	.word	0x000000ff
        /*01b8*/ 	.word	0x00000018
        /*01bc*/ 	.short	0x010a
        /*01be*/ 	.byte	0x08
	.zero		1


	//   ....[9]....
        /*01c0*/ 	.word	0x00000c60
        /*01c4*/ 	.word	0x000000ff
        /*01c8*/ 	.word	0x00000018
        /*01cc*/ 	.short	0x010a
        /*01ce*/ 	.byte	0x19
	.zero		1


	//   ....[10]....
        /*01d0*/ 	.word	0x00000db0
        /*01d4*/ 	.word	0x000000ff
        /*01d8*/ 	.word	0x00000018
        /*01dc*/ 	.short	0x010a
        /*01de*/ 	.byte	0x0e
	.zero		1


	//   ....[11]....
        /*01e0*/ 	.word	0x00001100
        /*01e4*/ 	.word	0x000000ff
        /*01e8*/ 	.word	0x00000018
        /*01ec*/ 	.short	0x010a
        /*01ee*/ 	.byte	0x04
	.zero		1


	//   ....[12]....
        /*01f0*/ 	.word	0x00001680
        /*01f4*/ 	.word	0x000000ff
        /*01f8*/ 	.word	0x00000000
        /*01fc*/ 	.short	0x010a
        /*01fe*/ 	.byte	0x06
	.zero		1


	//   ....[13]....
        /*0200*/ 	.word	0x00001690
        /*0204*/ 	.word	0x000000ff
        /*0208*/ 	.word	0x00000038
        /*020c*/ 	.short	0x010a
        /*020e*/ 	.byte	0x31
	.zero		1


	//   ....[14]....
        /*0210*/ 	.word	0x00001980
        /*0214*/ 	.word	0x000000ff
        /*0218*/ 	.word	0x00000000
        /*021c*/ 	.short	0x010a
        /*021e*/ 	.byte	0x22
	.zero		1


	//   ....[15]....
        /*0220*/ 	.word	0x00001bc0
        /*0224*/ 	.word	0x000000ff
        /*0228*/ 	.word	0x00000000
        /*022c*/ 	.short	0x010a
        /*022e*/ 	.byte	0x0c
	.zero		1


	//   ....[16]....
        /*0230*/ 	.word	0x00001c80
        /*0234*/ 	.word	0x00000003
        /*0238*/ 	.word	0x00000038
        /*023c*/ 	.short	0x010a
        /*023e*/ 	.byte	0xff
	.zero		1


	//   ....[17]....
        /*0240*/ 	.word	0x00002810
        /*0244*/ 	.word	0x00000003
        /*0248*/ 	.word	0x00000030
        /*024c*/ 	.short	0x010a
        /*024e*/ 	.byte	0xff
	.zero		1


	//   ....[18]....
        /*0250*/ 	.word	0x00004a50
        /*0254*/ 	.word	0x00000003
        /*0258*/ 	.word	0x00000038
        /*025c*/ 	.short	0x0101
        /*025e*/ 	.byte	0xff
	.zero		1


	//   ....[19]....
        /*0260*/ 	.word	0x00004df0
        /*0264*/ 	.word	0x00000002
        /*0268*/ 	.word	0x00000018
        /*026c*/ 	.short	0x010a
        /*026e*/ 	.byte	0xff
	.zero		1


	//   ....[20]....
        /*0270*/ 	.word	0x00004e70
        /*0274*/ 	.word	0x00000002
        /*0278*/ 	.word	0x00000018
        /*027c*/ 	.short	0x010a
        /*027e*/ 	.byte	0xff
	.zero		1


	//   ....[21]....
        /*0280*/ 	.word	0x00004ef0
        /*0284*/ 	.word	0x00000002
        /*0288*/ 	.word	0x00000038
        /*028c*/ 	.short	0x010a
        /*028e*/ 	.byte	0xff
	.zero		1


	//   ....[22]....
        /*0290*/ 	.word	0x00004f70
        /*0294*/ 	.word	0x00000002
        /*0298*/ 	.word	0x00000000
        /*029c*/ 	.short	0x010a
        /*029e*/ 	.byte	0xff
	.zero		1


	//   ....[23]....
        /*02a0*/ 	.word	0x00004fd0
        /*02a4*/ 	.word	0x00000003
        /*02a8*/ 	.word	0x00000038
        /*02ac*/ 	.short	0x010a
        /*02ae*/ 	.byte	0xff
	.zero		1


	//   ....[24]....
        /*02b0*/ 	.word	0x00005030
        /*02b4*/ 	.word	0x00000003
        /*02b8*/ 	.word	0x00000030
        /*02bc*/ 	.short	0x010a
        /*02be*/ 	.byte	0xff
	.zero		1


	//----- nvinfo : EIATTR_NUM_MBARRIERS
	.align		4
.L_48:
        /*02c0*/ 	.byte	0x03, 0x38
        /*02c2*/ 	.short	0x0008


	//----- nvinfo : EIATTR_EXIT_INSTR_OFFSETS
	.align		4
        /*02c4*/ 	.byte	0x04, 0x1c
        /*02c6*/ 	.short	(.L_50 - .L_49)


	//   ....[0]....
.L_49:
        /*02c8*/ 	.word	0x00001cb0


	//   ....[1]....
        /*02cc*/ 	.word	0x00004db0


	//----- nvinfo : EIATTR_REQNTID
	.align		4
.L_50:
        /*02d0*/ 	.byte	0x04, 0x10
        /*02d2*/ 	.short	(.L_52 - .L_51)
.L_51:
        /*02d4*/ 	.word	0x000000c0
        /*02d8*/ 	.word	0x00000001
        /*02dc*/ 	.word	0x00000001


	//----- nvinfo : EIATTR_CRS_STACK_SIZE
	.align		4
.L_52:
        /*02e0*/ 	.byte	0x04, 0x1e
        /*02e2*/ 	.short	(.L_54 - .L_53)
.L_53:
        /*02e4*/ 	.word	0x00000000


	//----- nvinfo : EIATTR_CBANK_PARAM_SIZE
	.align		4
.L_54:
        /*02e8*/ 	.byte	0x03, 0x19
        /*02ea*/ 	.short	0x02ec


	//----- nvinfo : EIATTR_PARAM_CBANK
	.align		4
        /*02ec*/ 	.byte	0x04, 0x0a
        /*02ee*/ 	.short	(.L_56 - .L_55)
	.align		4
.L_55:
        /*02f0*/ 	.word	index@(.nv.constant0.kernel_cutlass_kernel_cudnngemm_amaxdense_blockscaled_gemm_persistent_amaxSm100BlockScaledPersistentDenseGemmKernel_object_at__TiledMMA_ThrLayoutVMNK11110000_PermutationMNK____MMAAtom_Thr_0)
        /*02f4*/ 	.short	0x0380
        /*02f6*/ 	.short	0x02ec


	//----- nvinfo : EIATTR_SW_WAR
	.align		4
.L_56:
        /*02f8*/ 	.byte	0x04, 0x36
        /*02fa*/ 	.short	(.L_58 - .L_57)
.L_57:
        /*02fc*/ 	.word	0x00000008
.L_58:


//--------------------- .nv.compat                --------------------------
	.section	.nv.compat,"",@"SHT_CUDA_COMPAT_INFO"
	.align	4
        /*0000*/ 	.byte	0x02, 0x02, 0x02, 0x00, 0x02, 0x05, 0x05, 0x00, 0x02, 0x03, 0x01, 0x00, 0x02, 0x06, 0x01, 0x00


//--------------------- .nv.callgraph             --------------------------
	.section	.nv.callgraph,"",@"SHT_CUDA_CALLGRAPH"
	.align	4
	.sectionentsize	8
	.align		4
        /*0000*/ 	.word	0x00000000
	.align		4
        /*0004*/ 	.word	0xffffffff
	.align		4
        /*0008*/ 	.word	0x00000000
	.align		4
        /*000c*/ 	.word	0xfffffffe
	.align		4
        /*0010*/ 	.word	0x00000000
	.align		4
        /*0014*/ 	.word	0xfffffffd
	.align		4
        /*0018*/ 	.word	0x00000000
	.align		4
        /*001c*/ 	.word	0xfffffffc


//--------------------- .text.kernel_cutlass_kernel_cudnngemm_amaxdense_blockscaled_gemm_persistent_amaxSm100BlockScaledPersistentDenseGemmKernel_object_at__TiledMMA_ThrLayoutVMNK11110000_PermutationMNK____MMAAtom_Thr_0 --------------------------
	.section	.text.kernel_cutlass_kernel_cudnngemm_amaxdense_blockscaled_gemm_persistent_amaxSm100BlockScaledPersistentDenseGemmKernel_object_at__TiledMMA_ThrLayoutVMNK11110000_PermutationMNK____MMAAtom_Thr_0,"ax",@progbits
	.align	128
        .global         kernel_cutlass_kernel_cudnngemm_amaxdense_blockscaled_gemm_persistent_amaxSm100BlockScaledPersistentDenseGemmKernel_object_at__TiledMMA_ThrLayoutVMNK11110000_PermutationMNK____MMAAtom_Thr_0
        .type           kernel_cutlass_kernel_cudnngemm_amaxdense_blockscaled_gemm_persistent_amaxSm100BlockScaledPersistentDenseGemmKernel_object_at__TiledMMA_ThrLayoutVMNK11110000_PermutationMNK____MMAAtom_Thr_0,@function
        .size           kernel_cutlass_kernel_cudnngemm_amaxdense_blockscaled_gemm_persistent_amaxSm100BlockScaledPersistentDenseGemmKernel_object_at__TiledMMA_ThrLayoutVMNK11110000_PermutationMNK____MMAAtom_Thr_0,(.L_x_71 - kernel_cutlass_kernel_cudnngemm_amaxdense_blockscaled_gemm_persistent_amaxSm100BlockScaledPersistentDenseGemmKernel_object_at__TiledMMA_ThrLayoutVMNK11110000_PermutationMNK____MMAAtom_Thr_0)
        .other          kernel_cutlass_kernel_cudnngemm_amaxdense_blockscaled_gemm_persistent_amaxSm100BlockScaledPersistentDenseGemmKernel_object_at__TiledMMA_ThrLayoutVMNK11110000_PermutationMNK____MMAAtom_Thr_0,@"STO_CUDA_ENTRY STV_DEFAULT"
kernel_cutlass_kernel_cudnngemm_amaxdense_blockscaled_gemm_persistent_amaxSm100BlockScaledPersistentDenseGemmKernel_object_at__TiledMMA_ThrLayoutVMNK11110000_PermutationMNK____MMAAtom_Thr_0:
.text.kernel_cutlass_kernel_cudnngemm_amaxdense_blockscaled_gemm_persistent_amaxSm100BlockScaledPersistentDenseGemmKernel_object_at__TiledMMA_ThrLayoutVMNK11110000_PermutationMNK____MMAAtom_Thr_0:
[----:B------:R-:W1:Y:S01]  /*0000*/  LDC R1, c[0x0][0x37c] ;  /* 0x0000df00ff017b82 */ /* 0x000e620000000800 */
[----:B------:R-:W2:Y:S07]  /*0010*/  S2R R0, SR_TID.X ;  /* 0x0000000000007919 */ /* 0x000eae0000002100 */
[----:B------:R-:W3:Y:S01]  /*0020*/  S2UR UR49, SR_CgaCtaId ;  /* 0x00000000003179c3 */ /* 0x000ee20000008800 */
[----:B------:R-:W4:Y:S01]  /*0030*/  LDCU.U8 UR6, c[0x0][0x382] ;  /* 0x00007040ff0677ac */ /* 0x000f220008000000 */
[----:B------:R-:W5:Y:S01]  /*0040*/  LDCU.U8 UR7, c[0x0][0x381] ;  /* 0x00007020ff0777ac */ /* 0x000f620008000000 */
[----:B------:R-:W2:Y:S01]  /*0050*/  LDCU UR8, c[0x0][0x36c] ;  /* 0x00006d80ff0877ac */ /* 0x000ea20008000800 */
[----:B------:R-:W-:Y:S01]  /*0060*/  UMOV UR77, 0x1 ;  /* 0x00000001004d7882 */ /* 0x000fe20000000000 */
[----:B----4-:R-:W-:-:S02]  /*0070*/  ULOP3.LUT UR6, UR6, 0x1, URZ, 0xc0, !UPT ;  /* 0x0000000106067892 */ /* 0x010fc4000f8ec0ff */
[----:B-----5:R-:W-:Y:S02]  /*0080*/  ULOP3.LUT UR7, UR7, 0x1, URZ, 0xc0, !UPT ;  /* 0x0000000107077892 */ /* 0x020fe4000f8ec0ff */
[----:B---3--:R-:W-:Y:S02]  /*0090*/  ULEA.HI UR4, UR49, UR49, URZ, 0x1 ;  /* 0x0000003131047291 */ /* 0x008fe4000f8f08ff */
[----:B--2---:R-:W-:Y:S02]  /*00a0*/  UISETP.EQ.U32.AND UP3, UPT, UR8, 0x1, UPT ;  /* 0x000000010800788c */ /* 0x004fe4000bf62070 */
[----:B------:R-:W-:Y:S01]  /*00b0*/  ULOP3.LUT UR4, UR4, 0xfffffffe, URZ, 0xc0, !UPT ;  /* 0xfffffffe04047892 */ /* 0x000fe2000f8ec0ff */
[----:B------:R-:W-:Y:S01]  /*00c0*/  SHF.R.U32.HI R5, RZ, 0x5, R0 ;  /* 0x00000005ff057819 */ /* 0x000fe20000011600 */
[----:B------:R-:W-:Y:S02]  /*00d0*/  UISETP.NE.U32.AND UP6, UPT, UR6, 0x1, UPT ;  /* 0x000000010600788c */ /* 0x000fe4000bfc5070 */
[----:B------:R-:W-:Y:S01]  /*00e0*/  UIADD3 UR60, UPT, UPT, -UR4, UR49, URZ ;  /* 0x00000031043c7290 */ /* 0x000fe2000fffe1ff */
[C---:B------:R-:W-:Y:S01]  /*00f0*/  R2UR UR5, R5.reuse ;  /* 0x00000000050572ca */ /* 0x040fe200000e0000 */
[----:B------:R-:W-:Y:S01]  /*0100*/  UISETP.NE.U32.AND UP5, UPT, UR7, 0x1, UPT ;  /* 0x000000010700788c */ /* 0x000fe2000bfa5070 */
[----:B------:R-:W-:Y:S01]  /*0110*/  ISETP.NE.AND P0, PT, R5, 0x5, PT ;  /* 0x000000050500780c */ /* 0x000fe20003f05270 */
[----:B------:R-:W-:-:S10]  /*0120*/  USHF.L.U32 UR77, UR77, UR60, URZ ;  /* 0x0000003c4d4d7299 */ /* 0x000fd400080006ff */
[----:B------:R-:W-:Y:S02]  /*0130*/  UISETP.NE.AND UP4, UPT, UR5, URZ, UPT ;  /* 0x000000ff0500728c */ /* 0x000fe4000bf85270 */
[----:B-1----:R-:W-:Y:S09]  /*0140*/  @P0 BRA `(.L_x_0) ;  /* 0x0000000000440947 */ /* 0x002ff20003800000 */
[----:B------:R-:W1:Y:S02]  /*0150*/  LDCU.64 UR4, c[0x0][0x348] ;  /* 0x00006900ff0477ac */ /* 0x000e640008000a00 */
[----:B-1----:R-:W-:Y:S02]  /*0160*/  UIADD3 UR12, UP1, UPT, UR4, 0x40, URZ ;  /* 0x00000040040c7890 */ /* 0x002fe4000ff3e0ff */
[----:B------:R-:W-:Y:S02]  /*0170*/  UIADD3 UR10, UP0, UPT, UR4, 0xc0, URZ ;  /* 0x000000c0040a7890 */ /* 0x000fe4000ff1e0ff */
[----:B------:R-:W-:Y:S02]  /*0180*/  UIADD3 UR8, UP2, UPT, UR4, 0x140, URZ ;  /* 0x0000014004087890 */ /* 0x000fe4000ff5e0ff */
[----:B------:R-:W-:Y:S02]  /*0190*/  UIADD3.X UR13, UPT, UPT, URZ, UR5, URZ, UP1, !UPT ;  /* 0x00000005ff0d7290 */ /* 0x000fe40008ffe4ff */
[----:B------:R-:W-:-:S02]  /*01a0*/  UIADD3 UR6, UP1, UPT, UR4, 0x1c0, URZ ;  /* 0x000001c004067890 */ /* 0x000fc4000ff3e0ff */
[----:B------:R-:W-:Y:S02]  /*01b0*/  UIADD3.X UR11, UPT, UPT, URZ, UR5, URZ, UP0, !UPT ;  /* 0x00000005ff0b7290 */ /* 0x000fe400087fe4ff */
[----:B------:R-:W-:Y:S02]  /*01c0*/  UIADD3 UR4, UP0, UPT, UR4, 0x240, URZ ;  /* 0x0000024004047890 */ /* 0x000fe4000ff1e0ff */
[----:B------:R-:W-:Y:S01]  /*01d0*/  UIADD3.X UR9, UPT, UPT, URZ, UR5, URZ, UP2, !UPT ;  /* 0x00000005ff097290 */ /* 0x000fe200097fe4ff */
[----:B------:R1:W-:Y:S01]  /*01e0*/  UTMACCTL.PF [UR12] ;  /* 0x000000000c0079b9 */ /* 0x0003e20008040000 */
[----:B------:R-:W-:-:S03]  /*01f0*/  UIADD3.X UR7, UPT, UPT, URZ, UR5, URZ, UP1, !UPT ;  /* 0x00000005ff077290 */ /* 0x000fc60008ffe4ff */
[----:B------:R1:W-:Y:S01]  /*0200*/  UTMACCTL.PF [UR10] ;  /* 0x000000000a0079b9 */ /* 0x0003e20008040000 */
[----:B------:R-:W-:-:S03]  /*0210*/  UIADD3.X UR5, UPT, UPT, URZ, UR5, URZ, UP0, !UPT ;  /* 0x00000005ff057290 */ /* 0x000fc600087fe4ff */
[----:B------:R1:W-:Y:S02]  /*0220*/  UTMACCTL.PF [UR8] ;  /* 0x00000000080079b9 */ /* 0x0003e40008040000 */
[----:B------:R1:W-:Y:S04]  /*0230*/  UTMACCTL.PF [UR6] ;  /* 0x00000000060079b9 */ /* 0x0003e80008040000 */
[----:B------:R1:W-:Y:S02]  /*0240*/  UTMACCTL.PF [UR4] ;  /* 0x00000000040079b9 */ /* 0x0003e40008040000 */
[----:B-1----:R-:W-:Y:S01]  /*0250*/  NOP ;  /* 0x0000000000007918 */ /* 0x002fe20000000000 */
.L_x_0:
[----:B------:R-:W-:Y:S05]  /*0260*/  BRA.U UP4, `(.L_x_1) ;  /* 0x0000000104487547 */ /* 0x000fea000b800000 */
[----:B------:R-:W-:Y:S01]  /*0270*/  UMOV UR4, 0x400 ;  /* 0x0000040000047882 */ /* 0x000fe20000000000 */
[----:B------:R-:W-:Y:S01]  /*0280*/  UMOV UR8, 0x1 ;  /* 0x0000000100087882 */ /* 0x000fe20000000000 */
[----:B------:R-:W-:Y:S02]  /*0290*/  ULEA UR4, UR49, UR4, 0x18 ;  /* 0x0000000431047291 */ /* 0x000fe4000f8ec0ff */
[----:B------:R-:W-:-:S04]  /*02a0*/  UIADD3 UR8, UPT, UPT, -UR8, 0x100000, URZ ;  /* 0x0010000008087890 */ /* 0x000fc8000fffe1ff */
[----:B------:R-:W-:Y:S02]  /*02b0*/  USHF.L.U32 UR9, UR8, 0xb, URZ ;  /* 0x0000000b08097899 */ /* 0x000fe400080006ff */
[----:B------:R-:W-:Y:S01]  /*02c0*/  USHF.L.U32 UR8, UR8, 0x1, URZ ;  /* 0x0000000108087899 */ /* 0x000fe200080006ff */
[----:B------:R-:W-:Y:S02]  /*02d0*/  UMOV UR6, 0x2 ;  /* 0x0000000200067882 */ /* 0x000fe40000000000 */
[----:B------:R-:W-:-:S04]  /*02e0*/  UIADD3 UR6, UPT, UPT, -UR6, 0x100000, URZ ;  /* 0x0010000006067890 */ /* 0x000fc8000fffe1ff */
[----:B------:R-:W-:Y:S02]  /*02f0*/  USHF.L.U32 UR7, UR6, 0xb, URZ ;  /* 0x0000000b06077899 */ /* 0x000fe400080006ff */
[----:B------:R-:W-:Y:S01]  /*0300*/  USHF.L.U32 UR6, UR6, 0x1, URZ ;  /* 0x0000000106067899 */ /* 0x000fe200080006ff */
[----:B------:R-:W1:Y:S02]  /*0310*/  FENCE.VIEW.ASYNC.S ;  /* 0x00000000000073c6 */ /* 0x000e640000000000 */
[----:B-1----:R1:W2:Y:S01]  /*0320*/  SYNCS.EXCH.64 URZ, [UR4], UR8 ;  /* 0x0000000804ff75b2 */ /* 0x0022a20008000100 */
[----:B------:R1:W3:Y:S01]  /*0330*/  SYNCS.EXCH.64 URZ, [UR4+0x8], UR8 ;  /* 0x0000080804ff75b2 */ /* 0x0002e20008000100 */
[----:B------:R1:W4:Y:S07]  /*0340*/  SYNCS.EXCH.64 URZ, [UR4+0x10], UR8 ;  /* 0x0000100804ff75b2 */ /* 0x00032e0008000100 */
[----:B------:R1:W5:Y:S01]  /*0350*/  SYNCS.EXCH.64 URZ, [UR4+0x18], UR6 ;  /* 0x0000180604ff75b2 */ /* 0x0003620008000100 */
[----:B------:R1:W1:Y:S01]  /*0360*/  SYNCS.EXCH.64 URZ, [UR4+0x20], UR6 ;  /* 0x0000200604ff75b2 */ /* 0x0002620008000100 */
[----:B------:R1:W1:Y:S01]  /*0370*/  SYNCS.EXCH.64 URZ, [UR4+0x28], UR6 ;  /* 0x0000280604ff75b2 */ /* 0x0002620008000100 */
[----:B------:R-:W-:Y:S01]  /*0380*/  NOP ;  /* 0x0000000000007918 */ /* 0x000fe20000000000 */
.L_x_1:
[----:B------:R-:W-:Y:S01]  /*0390*/  NOP ;  /* 0x0000000000007918 */ /* 0x000fe20000000000 */
[----:B------:R-:W-:Y:S05]  /*03a0*/  BRA.U !UP3, `(.L_x_2) ;  /* 0x000000010b087547 */ /* 0x000fea000b800000 */
[----:B-12345:R-:W-:Y:S01]  /*03b0*/  UCGABAR_ARV ;  /* 0x00000000000079c7 */ /* 0x03efe20008000000 */
[----:B------:R-:W-:Y:S05]  /*03c0*/  BRA `(.L_x_3) ;  /* 0x0000000000047947 */ /* 0x000fea0003800000 */
.L_x_2:
[----:B-12345:R-:W-:Y:S01]  /*03d0*/  NOP ;  /* 0x0000000000007918 */ /* 0x03efe20000000000 */
.L_x_3:
[----:B------:R-:W-:Y:S05]  /*03e0*/  BRA.U !UP3, `(.L_x_4) ;  /* 0x000000010b0c7547 */ /* 0x000fea000b800000 */
[----:B------:R-:W-:Y:S01]  /*03f0*/  UCGABAR_WAIT ;  /* 0x0000000000007dc7 */ /* 0x000fe20008000000 */
[----:B------:R-:W-:Y:S01]  /*0400*/  CCTL.IVALL ;  /* 0x00000000ff00798f */ /* 0x000fe20002000000 */
[----:B------:R-:W-:Y:S05]  /*0410*/  BRA `(.L_x_5) ;  /* 0x0000000000047947 */ /* 0x000fea0003800000 */
.L_x_4:
[----:B------:R-:W-:Y:S06]  /*0420*/  BAR.SYNC.DEFER_BLOCKING 0x0 ;  /* 0x0000000000007b1d */ /* 0x000fec0000010000 */
.L_x_5:
[----:B------:R-:W-:Y:S01]  /*0430*/  @!UP4 UMOV UR4, 0x400 ;  /* 0x000004000004c882 */ /* 0x000fe20000000000 */
[----:B------:R-:W-:Y:S01]  /*0440*/  UMOV UR5, 0x1 ;  /* 0x0000000100057882 */ /* 0x000fe20000000000 */
[----:B------:R-:W-:Y:S01]  /*0450*/  UMOV UR6, 0x4 ;  /* 0x0000000400067882 */ /* 0x000fe20000000000 */
[----:B------:R-:W-:Y:S02]  /*0460*/  @!UP4 ULEA UR8, UR49, UR4, 0x18 ;  /* 0x000000043108c291 */ /* 0x000fe4000f8ec0ff */
[----:B------:R-:W-:-:S04]  /*0470*/  @!UP4 UIADD3 UR4, UPT, UPT, -UR5, 0x100000, URZ ;  /* 0x001000000504c890 */ /* 0x000fc8000fffe1ff */
[----:B------:R-:W-:Y:S02]  /*0480*/  @!UP4 USHF.L.U32 UR5, UR4, 0xb, URZ ;  /* 0x0000000b0405c899 */ /* 0x000fe400080006ff */
[----:B------:R-:W-:Y:S02]  /*0490*/  @!UP4 USHF.L.U32 UR4, UR4, 0x1, URZ ;  /* 0x000000010404c899 */ /* 0x000fe400080006ff */
[----:B------:R-:W-:-:S04]  /*04a0*/  @!UP4 UIADD3 UR6, UPT, UPT, -UR6, 0x100000, URZ ;  /* 0x001000000606c890 */ /* 0x000fc8000fffe1ff */
[----:B------:R-:W-:Y:S02]  /*04b0*/  @!UP4 USHF.L.U32 UR7, UR6, 0xb, URZ ;  /* 0x0000000b0607c899 */ /* 0x000fe400080006ff */
[----:B------:R-:W-:Y:S01]  /*04c0*/  @!UP4 USHF.L.U32 UR6, UR6, 0x1, URZ ;  /* 0x000000010606c899 */ /* 0x000fe200080006ff */
[----:B------:R-:W1:Y:S03]  /*04d0*/  FENCE.VIEW.ASYNC.S ;  /* 0x00000000000073c6 */ /* 0x000e660000000000 */
[----:B-1----:R1:W2:Y:S08]  /*04e0*/  @!UP4 SYNCS.EXCH.64 URZ, [UR8+0x30], UR4 ;  /* 0x0000300408ffc5b2 */ /* 0x0022b00008000100 */
[----:B------:R1:W3:Y:S01]  /*04f0*/  @!UP4 SYNCS.EXCH.64 URZ, [UR8+0x38], UR6 ;  /* 0x0000380608ffc5b2 */ /* 0x0002e20008000100 */
[----:B------:R-:W-:Y:S01]  /*0500*/  NOP ;  /* 0x0000000000007918 */ /* 0x000fe20000000000 */
[----:B------:R-:W-:Y:S05]  /*0510*/  BRA.U !UP3, `(.L_x_6) ;  /* 0x000000010b087547 */ /* 0x000fea000b800000 */
[----:B--23--:R-:W-:Y:S01]  /*0520*/  UCGABAR_ARV ;  /* 0x00000000000079c7 */ /* 0x00cfe20008000000 */
[----:B------:R-:W-:Y:S05]  /*0530*/  BRA `(.L_x_7) ;  /* 0x0000000000047947 */ /* 0x000fea0003800000 */
.L_x_6:
[----:B--23--:R-:W-:Y:S01]  /*0540*/  NOP ;  /* 0x0000000000007918 */ /* 0x00cfe20000000000 */
.L_x_7:
[----:B------:R-:W-:Y:S05]  /*0550*/  BRA.U !UP3, `(.L_x_8) ;  /* 0x000000010b0c7547 */ /* 0x000fea000b800000 */
[----:B------:R-:W-:Y:S01]  /*0560*/  UCGABAR_WAIT ;  /* 0x0000000000007dc7 */ /* 0x000fe20008000000 */
[----:B------:R-:W-:Y:S01]  /*0570*/  CCTL.IVALL ;  /* 0x00000000ff00798f */ /* 0x000fe20002000000 */
[----:B------:R-:W-:Y:S05]  /*0580*/  BRA `(.L_x_9) ;  /* 0x0000000000047947 */ /* 0x000fea0003800000 */
.L_x_8:
[----:B------:R-:W-:Y:S06]  /*0590*/  BAR.SYNC.DEFER_BLOCKING 0x0 ;  /* 0x0000000000007b1d */ /* 0x000fec0000010000 */
.L_x_9:
[----:B------:R-:W-:Y:S01]  /*05a0*/  NOP ;  /* 0x0000000000007918 */ /* 0x000fe20000000000 */
[----:B------:R-:W-:Y:S05]  /*05b0*/  BRA.U !UP3, `(.L_x_10) ;  /* 0x000000010b087547 */ /* 0x000fea000b800000 */
[----:B------:R-:W-:Y:S01]  /*05c0*/  UCGABAR_ARV ;  /* 0x00000000000079c7 */ /* 0x000fe20008000000 */
[----:B------:R-:W-:Y:S05]  /*05d0*/  BRA `(.L_x_11) ;  /* 0x0000000000047947 */ /* 0x000fea0003800000 */
.L_x_10:
[----:B------:R-:W-:Y:S01]  /*05e0*/  NOP ;  /* 0x0000000000007918 */ /* 0x000fe20000000000 */
.L_x_11:
[----:B------:R-:W-:Y:S05]  /*05f0*/  BRA.U !UP3, `(.L_x_12) ;  /* 0x000000010b0c7547 */ /* 0x000fea000b800000 */
[----:B------:R-:W-:Y:S01]  /*0600*/  UCGABAR_WAIT ;  /* 0x0000000000007dc7 */ /* 0x000fe20008000000 */
[----:B------:R-:W-:Y:S01]  /*0610*/  CCTL.IVALL ;  /* 0x00000000ff00798f */ /* 0x000fe20002000000 */
[----:B------:R-:W-:Y:S05]  /*0620*/  BRA `(.L_x_13) ;  /* 0x0000000000047947 */ /* 0x000fea0003800000 */
.L_x_12:
[----:B------:R-:W-:Y:S06]  /*0630*/  BAR.SYNC.DEFER_BLOCKING 0x0 ;  /* 0x0000000000007b1d */ /* 0x000fec0000010000 */
.L_x_13:
[----:B------:R-:W-:Y:S05]  /*0640*/  @P0 BRA `(.L_x_14) ;  /* 0x0000000800c00947 */ /* 0x000fea0003800000 */
[----:B------:R-:W2:Y:S01]  /*0650*/  S2UR UR21, SR_CTAID.Z ;  /* 0x00000000001579c3 */ /* 0x000ea20000002700 */
[----:B-1----:R-:W-:Y:S01]  /*0660*/  UMOV UR7, 0x1 ;  /* 0x0000000100077882 */ /* 0x002fe20000000000 */
[----:B------:R-:W-:Y:S01]  /*0670*/  UMOV UR4, URZ ;  /* 0x000000ff00047c82 */ /* 0x000fe20008000000 */
[----:B--2---:R-:W-:-:S09]  /*0680*/  UISETP.GT.U32.AND UP0, UPT, UR21, 0xff, UPT ;  /* 0x000000ff1500788c */ /* 0x004fd2000bf04070 */
[----:B------:R-:W-:Y:S05]  /*0690*/  BRA.U UP0, `(.L_x_15) ;  /* 0x0000000900607547 */ /* 0x000fea000b800000 */
[----:B------:R-:W1:Y:S01]  /*06a0*/  LDCU.64 UR6, c[0x0][0x648] ;  /* 0x0000c900ff0677ac */ /* 0x000e620008000a00 */
[----:B------:R-:W2:Y:S01]  /*06b0*/  S2UR UR13, SR_CgaCtaId ;  /* 0x00000000000d79c3 */ /* 0x000ea20000008800 */
[----:B------:R-:W3:Y:S01]  /*06c0*/  LDCU.U8 UR9, c[0x0][0x650] ;  /* 0x0000ca00ff0977ac */ /* 0x000ee20008000000 */
[----:B------:R-:W4:Y:S06]  /*06d0*/  LDCU.U8 UR8, c[0x0][0x651] ;  /* 0x0000ca20ff0877ac */ /* 0x000f2c0008000000 */
[----:B------:R-:W5:Y:S01]  /*06e0*/  S2UR UR41, SR_CTAID.X ;  /* 0x00000000002979c3 */ /* 0x000f620000002500 */
[----:B------:R-:W2:Y:S01]  /*06f0*/  LDCU.U8 UR12, c[0x0][0x65c] ;  /* 0x0000cb80ff0c77ac */ /* 0x000ea20008000000 */
[----:B------:R-:W2:Y:S01]  /*0700*/  LDCU.64 UR10, c[0x0][0x660] ;  /* 0x0000cc00ff0a77ac */ /* 0x000ea20008000a00 */
[----:B-1----:R-:W-:Y:S01]  /*0710*/  UIMAD.WIDE.U32 UR4, UR21, UR7, URZ ;  /* 0x00000007150472a5 */ /* 0x002fe2000f8e00ff */
[----:B------:R-:W1:Y:S03]  /*0720*/  LDCU UR7, c[0x0][0x658] ;  /* 0x0000cb00ff0777ac */ /* 0x000e660008000800 */
[----:B------:R-:W-:Y:S01]  /*0730*/  UIADD3 UR4, UPT, UPT, -UR5, UR21, URZ ;  /* 0x0000001505047290 */ /* 0x000fe2000fffe1ff */
[----:B------:R-:W1:Y:S03]  /*0740*/  LDCU.U8 UR15, c[0x0][0x668] ;  /* 0x0000cd00ff0f77ac */ /* 0x000e660008000000 */
[----:B---3--:R-:W-:Y:S01]  /*0750*/  USHF.R.U32.HI UR4, URZ, UR9, UR4 ;  /* 0x00000009ff047299 */ /* 0x008fe20008011604 */
[----:B------:R-:W3:Y:S03]  /*0760*/  LDCU.U8 UR9, c[0x0][0x65d] ;  /* 0x0000cba0ff0977ac */ /* 0x000ee60008000000 */
[----:B------:R-:W-:Y:S01]  /*0770*/  UIADD3 UR4, UPT, UPT, UR5, UR4, URZ ;  /* 0x0000000405047290 */ /* 0x000fe2000fffe0ff */
[----:B------:R-:W2:Y:S03]  /*0780*/  LDCU.U8 UR14, c[0x0][0x669] ;  /* 0x0000cd20ff0e77ac */ /* 0x000ea60008000000 */
[----:B----4-:R-:W-:Y:S01]  /*0790*/  USHF.R.U32.HI UR4, URZ, UR8, UR4 ;  /* 0x00000008ff047299 */ /* 0x010fe20008011604 */
[----:B------:R-:W4:Y:S03]  /*07a0*/  LDCU.64 UR38, c[0x0][0x348] ;  /* 0x00006900ff2677ac */ /* 0x000f260008000a00 */
[----:B------:R-:W-:-:S04]  /*07b0*/  UIADD3 UR4, UPT, UPT, -UR4, URZ, URZ ;  /* 0x000000ff04047290 */ /* 0x000fc8000fffe1ff */
[----:B------:R-:W-:-:S04]  /*07c0*/  UIMAD UR8, UR4, UR6, UR21 ;  /* 0x00000006040872a4 */ /* 0x000fc8000f8e0215 */
[----:B-1----:R-:W-:Y:S01]  /*07d0*/  UIMAD.WIDE.U32 UR4, UR8, UR7, URZ ;  /* 0x00000007080472a5 */ /* 0x002fe2000f8e00ff */
[----:B------:R-:W1:Y:S03]  /*07e0*/  LDCU UR7, c[0x0][0x374] ;  /* 0x00006e80ff0777ac */ /* 0x000e660008000800 */
[----:B------:R-:W-:Y:S01]  /*07f0*/  UIADD3 UR4, UPT, UPT, UR8, -UR5, URZ ;  /* 0x8000000508047290 */ /* 0x000fe2000fffe0ff */
[----:B------:R-:W1:Y:S03]  /*0800*/  LDCU UR6, c[0x0][0x370] ;  /* 0x00006e00ff0677ac */ /* 0x000e660008000800 */
[----:B--2---:R-:W-:-:S04]  /*0810*/  USHF.R.U32.HI UR4, URZ, UR12, UR4 ;  /* 0x0000000cff047299 */ /* 0x004fc80008011604 */
[----:B------:R-:W-:-:S04]  /*0820*/  UIADD3 UR4, UPT, UPT, UR5, UR4, URZ ;  /* 0x0000000405047290 */ /* 0x000fc8000fffe0ff */
[----:B---3--:R-:W-:-:S04]  /*0830*/  USHF.R.U32.HI UR9, URZ, UR9, UR4 ;  /* 0x00000009ff097299 */ /* 0x008fc80008011604 */
[----:B------:R-:W-:Y:S01]  /*0840*/  UIMAD.WIDE.U32 UR4, UR9, UR11, URZ ;  /* 0x0000000b090472a5 */ /* 0x000fe2000f8e00ff */
[----:B------:R-:W2:Y:S06]  /*0850*/  LDCU UR11, c[0x0][0x654] ;  /* 0x0000ca80ff0b77ac */ /* 0x000eac0008000800 */
[----:B------:R-:W-:Y:S02]  /*0860*/  UMOV UR4, UR5 ;  /* 0x0000000500047c82 */ /* 0x000fe40008000000 */
[----:B------:R-:W-:Y:S02]  /*0870*/  UIADD3 UR12, UPT, UPT, UR9, -UR4, URZ ;  /* 0x80000004090c7290 */ /* 0x000fe4000fffe0ff */
[----:B------:R-:W3:Y:S02]  /*0880*/  LDCU UR5, c[0x0][0x378] ;  /* 0x00006f00ff0577ac */ /* 0x000ee40008000800 */
[----:B------:R-:W-:-:S04]  /*0890*/  USHF.R.U32.HI UR12, URZ, UR15, UR12 ;  /* 0x0000000fff0c7299 */ /* 0x000fc8000801160c */
[----:B------:R-:W-:Y:S02]  /*08a0*/  UIADD3 UR12, UPT, UPT, UR4, UR12, URZ ;  /* 0x0000000c040c7290 */ /* 0x000fe4000fffe0ff */
[----:B-1----:R-:W-:Y:S02]  /*08b0*/  UIMAD UR4, UR7, UR6, URZ ;  /* 0x00000006070472a4 */ /* 0x002fe4000f8e02ff */
[----:B------:R-:W-:Y:S01]  /*08c0*/  USHF.R.U32.HI UR12, URZ, UR14, UR12 ;  /* 0x0000000eff0c7299 */ /* 0x000fe2000801160c */
[----:B------:R-:W-:-:S03]  /*08d0*/  UMOV UR7, 0x1 ;  /* 0x0000000100077882 */ /* 0x000fc60000000000 */
[----:B------:R-:W-:Y:S02]  /*08e0*/  UIADD3 UR12, UPT, UPT, -UR12, URZ, URZ ;  /* 0x000000ff0c0c7290 */ /* 0x000fe4000fffe1ff */
[----:B---3--:R-:W-:Y:S02]  /*08f0*/  UIMAD UR4, UR4, UR5, URZ ;  /* 0x00000005040472a4 */ /* 0x008fe4000f8e02ff */
[----:B------:R-:W-:Y:S02]  /*0900*/  UIMAD UR12, UR12, UR10, UR9 ;  /* 0x0000000a0c0c72a4 */ /* 0x000fe4000f8e0209 */
[----:B------:R-:W-:Y:S02]  /*0910*/  ULEA.HI UR4, UR4, UR4, URZ, 0x1 ;  /* 0x0000000404047291 */ /* 0x000fe4000f8f08ff */
[----:B------:R-:W-:Y:S01]  /*0920*/  UIADD3 UR9, UPT, UPT, -UR9, URZ, URZ ;  /* 0x000000ff09097290 */ /* 0x000fe2000fffe1ff */
[----:B------:R-:W-:Y:S01]  /*0930*/  UMOV UR5, 0x400 ;  /* 0x0000040000057882 */ /* 0x000fe20000000000 */
[----:B------:R-:W-:-:S02]  /*0940*/  USHF.R.S32.HI UR40, URZ, 0x1, UR4 ;  /* 0x00000001ff287899 */ /* 0x000fc40008011404 */
[----:B------:R-:W-:Y:S02]  /*0950*/  ULEA UR5, UR13, UR5, 0x18 ;  /* 0x000000050d057291 */ /* 0x000fe4000f8ec0ff */
[----:B--2---:R-:W-:Y:S01]  /*0960*/  UIMAD UR9, UR9, UR11, UR8 ;  /* 0x0000000b090972a4 */ /* 0x004fe2000f8e0208 */
[----:B----45:R-:W-:-:S11]  /*0970*/  UMOV UR4, URZ ;  /* 0x000000ff00047c82 */ /* 0x030fd60008000000 */
.L_x_19:
[----:B------:R-:W-:Y:S01]  /*0980*/  USHF.L.U32 UR6, UR7, 0x1f, URZ ;  /* 0x0000001f07067899 */ /* 0x000fe200080006ff */
[----:B------:R-:W-:Y:S01]  /*0990*/  HFMA2 R3, -RZ, RZ, 0, -128 ;  /* 0x0000d800ff037431 */ /* 0x000fe200000001ff */
[----:B------:R-:W-:Y:S02]  /*09a0*/  ULEA UR8, UR4, UR5, 0x3 ;  /* 0x0000000504087291 */ /* 0x000fe4000f8e18ff */
[----:B------:R-:W-:Y:S02]  /*09b0*/  UIADD3 UR20, UPT, UPT, UR9, UR9, URZ ;  /* 0x0000000909147290 */ /* 0x000fe4000fffe0ff */
[----:B------:R-:W-:Y:S01]  /*09c0*/  MOV R2, UR6 ;  /* 0x0000000600027c02 */ /* 0x000fe20008000f00 */
[----:B------:R-:W-:Y:S02]  /*09d0*/  ULEA UR31, UR12, UR60, 0x1 ;  /* 0x0000003c0c1f7291 */ /* 0x000fe4000f8e08ff */
[----:B------:R-:W-:Y:S02]  /*09e0*/  UIADD3 UR36, UP3, UPT, UR38, 0x40, URZ ;  /* 0x0000004026247890 */ /* 0x000fe4000ff7e0ff */
[----:B------:R1:W2:Y:S01]  /*09f0*/  SYNCS.PHASECHK.TRANS64.TRYWAIT P2, [UR8+0x18], R2 ;  /* 0x00001802ff0075a7 */ /* 0x0002a20008041108 */
[----:B------:R-:W-:-:S02]  /*0a00*/  UIADD3 UR34, UP2, UPT, UR38, 0xc0, URZ ;  /* 0x000000c026227890 */ /* 0x000fc4000ff5e0ff */
[----:B------:R-:W-:Y:S02]  /*0a10*/  UIADD3 UR32, UP1, UPT, UR38, 0x140, URZ ;  /* 0x0000014026207890 */ /* 0x000fe4000ff3e0ff */
[----:B------:R-:W-:Y:S02]  /*0a20*/  UIADD3 UR22, UP0, UPT, UR38, 0x1c0, URZ ;  /* 0x000001c026167890 */ /* 0x000fe4000ff1e0ff */
[----:B------:R-:W-:Y:S02]  /*0a30*/  ULOP3.LUT UR20, UR20, 0x1, UR41, 0xf8, !UPT ;  /* 0x0000000114147892 */ /* 0x000fe4000f8ef829 */
[----:B------:R-:W-:Y:S02]  /*0a40*/  UIADD3 UR12, UPT, UPT, UR60, UR12, UR12 ;  /* 0x0000000c3c0c7290 */ /* 0x000fe4000fffe00c */
[----:B------:R-:W-:Y:S02]  /*0a50*/  UIADD3.X UR37, UPT, UPT, URZ, UR39, URZ, UP3, !UPT ;  /* 0x00000027ff257290 */ /* 0x000fe40009ffe4ff */
[----:B------:R-:W-:-:S02]  /*0a60*/  UIADD3.X UR35, UPT, UPT, URZ, UR39, URZ, UP2, !UPT ;  /* 0x00000027ff237290 */ /* 0x000fc400097fe4ff */
[----:B------:R-:W-:Y:S02]  /*0a70*/  UIADD3.X UR33, UPT, UPT, URZ, UR39, URZ, UP1, !UPT ;  /* 0x00000027ff217290 */ /* 0x000fe40008ffe4ff */
[----:B------:R-:W-:Y:S02]  /*0a80*/  UIADD3.X UR23, UPT, UPT, URZ, UR39, URZ, UP0, !UPT ;  /* 0x00000027ff177290 */ /* 0x000fe400087fe4ff */
[----:B------:R-:W-:Y:S02]  /*0a90*/  USHF.L.U32 UR31, UR31, 0x7, URZ ;  /* 0x000000071f1f7899 */ /* 0x000fe400080006ff */
[----:B------:R-:W-:Y:S01]  /*0aa0*/  USHF.L.U32 UR27, UR20, 0x7, URZ ;  /* 0x00000007141b7899 */ /* 0x000fe200080006ff */
[----:B------:R-:W-:Y:S01]  /*0ab0*/  UMOV UR6, URZ ;  /* 0x000000ff00067c82 */ /* 0x000fe20008000000 */
[----:B------:R-:W-:Y:S01]  /*0ac0*/  UMOV UR18, URZ ;  /* 0x000000ff00127c82 */ /* 0x000fe20008000000 */
[----:B-1----:R-:W-:-:S09]  /*0ad0*/  UMOV UR10, URZ ;  /* 0x000000ff000a7c82 */ /* 0x002fd20008000000 */
.L_x_18:
[----:B---3--:R-:W-:Y:S02]  /*0ae0*/  USHF.L.U32 UR11, UR4, 0x10, URZ ;  /* 0x00000010040b7899 */ /* 0x008fe400080006ff */
[----:B------:R-:W-:Y:S02]  /*0af0*/  UIADD3 UR8, UPT, UPT, UR4, 0x1, URZ ;  /* 0x0000000104087890 */ /* 0x000fe4000fffe0ff */
[----:B------:R-:W-:Y:S02]  /*0b00*/  ULEA UR9, UR4, UR60, 0x1 ;  /* 0x0000003c04097291 */ /* 0x000fe4000f8e08ff */
[----:B------:R-:W-:Y:S02]  /*0b10*/  ULEA UR25, UR4, UR5, 0x3 ;  /* 0x0000000504197291 */ /* 0x000fe4000f8e18ff */
[----:B------:R-:W-:Y:S02]  /*0b20*/  USHF.L.U32 UR26, UR6, 0x8, URZ ;  /* 0x00000008061a7899 */ /* 0x000fe400080006ff */
[----:B------:R-:W-:-:S02]  /*0b30*/  USHF.L.U32 UR13, UR4, 0xf, URZ ;  /* 0x0000000f040d7899 */ /* 0x000fc400080006ff */
[----:B------:R-:W-:Y:S02]  /*0b40*/  ULEA UR16, UR4, UR5, 0xb ;  /* 0x0000000504107291 */ /* 0x000fe4000f8e58ff */
[----:B------:R-:W-:Y:S02]  /*0b50*/  USHF.R.S32.HI UR11, URZ, 0x1, UR11 ;  /* 0x00000001ff0b7899 */ /* 0x000fe4000801140b */
[----:B------:R-:W-:Y:S02]  /*0b60*/  UISETP.NE.AND UP1, UPT, UR8, 0x3, UPT ;  /* 0x000000030800788c */ /* 0x000fe4000bf25270 */
[----:B------:R-:W-:Y:S02]  /*0b70*/  ULEA.HI.SX32 UR24, UR13, UR5, 0x1f ;  /* 0x000000050d187291 */ /* 0x000fe4000f8ffaff */
[----:B------:R-:W-:Y:S02]  /*0b80*/  ULEA UR14, UR9, UR5, 0xb ;  /* 0x00000005090e7291 */ /* 0x000fe4000f8e58ff */
[----:B------:R-:W-:-:S02]  /*0b90*/  USHF.L.U32 UR19, UR6, 0x2, URZ ;  /* 0x0000000206137899 */ /* 0x000fc400080006ff */
[----:B------:R-:W-:Y:S02]  /*0ba0*/  UIADD3 UR16, UPT, UPT, UR16, 0x34400, URZ ;  /* 0x0003440010107890 */ /* 0x000fe4000fffe0ff */
[----:B------:R-:W-:Y:S02]  /*0bb0*/  ULEA UR13, UR60, UR11, 0xe ;  /* 0x0000000b3c0d7291 */ /* 0x000fe4000f8e70ff */
[----:B------:R-:W-:Y:S02]  /*0bc0*/  USEL UR4, UR8, URZ, UP1 ;  /* 0x000000ff08047287 */ /* 0x000fe40008800000 */
[----:B------:R-:W-:Y:S01]  /*0bd0*/  UISETP.GT.U32.AND UP0, UPT, UR6, 0xe, UPT ;  /* 0x0000000e0600788c */ /* 0x000fe2000bf04070 */
[----:B------:R-:W-:Y:S01]  /*0be0*/  UMOV UR15, 0x30000 ;  /* 0x00030000000f7882 */ /* 0x000fe20000000000 */
[----:B------:R-:W-:Y:S01]  /*0bf0*/  UMOV UR29, UR25 ;  /* 0x00000019001d7c82 */ /* 0x000fe20008000000 */
[----:B------:R-:W-:Y:S01]  /*0c00*/  UMOV UR30, UR26 ;  /* 0x0000001a001e7c82 */ /* 0x000fe20008000000 */
[----:B------:R-:W-:Y:S01]  /*0c10*/  UMOV UR17, UR25 ;  /* 0x0000001900117c82 */ /* 0x000fe20008000000 */
[----:B------:R-:W-:Y:S01]  /*0c20*/  UMOV UR9, UR25 ;  /* 0x0000001900097c82 */ /* 0x000fe20008000000 */
[----:B-12---:R-:W-:Y:S05]  /*0c30*/  @P2 BRA `(.L_x_16) ;  /* 0x0000000000102947 */ /* 0x006fea0003800000 */
[----:B------:R-:W-:-:S06]  /*0c40*/  USHF.L.U32 UR8, UR7, 0x1f, URZ ;  /* 0x0000001f07087899 */ /* 0x000fcc00080006ff */
[----:B------:R-:W-:-:S04]  /*0c50*/  MOV R2, UR8 ;  /* 0x0000000800027c02 */ /* 0x000fc80008000f00 */
[----:B------:R-:W1:Y:S02]  /*0c60*/  SYNCS.PHASECHK.TRANS64.TRYWAIT P0, [UR25+0x18], R2 ;  /* 0x00001802ff0075a7 */ /* 0x000e640008001119 */
[----:B-1----:R-:W-:Y:S05]  /*0c70*/  @!P0 BRA `(.L_x_17) ;  /* 0x0000004000508947 */ /* 0x002fea0003800000 */
.L_x_16:
[----:B------:R-:W-:Y:S02]  /*0c80*/  ELECT P1, URZ, PT ;  /* 0x0000000000ff782f */ /* 0x000fe40003820000 */
[----:B------:R-:W-:Y:S01]  /*0c90*/  PLOP3.LUT P0, PT, PT, PT, UP0, 0x80, 0x8 ;  /* 0x000000000008781c */ /* 0x000fe20003f0f008 */
[----:B------:R-:W-:Y:S01]  /*0ca0*/  USEL UR11, URZ, 0x1, UP1 ;  /* 0x00000001ff0b7887 */ /* 0x000fe20008800000 */
[----:B------:R-:W-:Y:S01]  /*0cb0*/  PLOP3.LUT P2, PT, PT, PT, PT, 0x80, 0x8 ;  /* 0x000000000008781c */ /* 0x000fe20003f4f070 */
[----:B------:R-:W-:Y:S02]  /*0cc0*/  UIADD3 UR24, UPT, UPT, UR24, 0x10400, URZ ;  /* 0x0001040018187890 */ /* 0x000fe4000fffe0ff */
[----:B------:R-:W-:Y:S02]  /*0cd0*/  ULOP3.LUT UR7, UR7, UR11, URZ, 0x3c, !UPT ;  /* 0x0000000b07077292 */ /* 0x000fe4000f8e3cff */
[----:B------:R-:W-:Y:S02]  /*0ce0*/  UIADD3 UR28, UPT, UPT, UR5, 0x1c400, UR13 ;  /* 0x0001c400051c7890 */ /* 0x000fe4000fffe00d */
[----:B------:R-:W-:-:S02]  /*0cf0*/  UIADD3 UR8, UPT, UPT, UR14, 0x35c00, URZ ;  /* 0x00035c000e087890 */ /* 0x000fc4000fffe0ff */
[----:B------:R-:W-:Y:S01]  /*0d00*/  @!UP0 USHF.L.U32 UR13, UR7, 0x1f, URZ ;  /* 0x0000001f070d8899 */ /* 0x000fe200080006ff */
[----:B------:R3:W-:Y:S01]  /*0d10*/  @P1 SYNCS.ARRIVE.TRANS64 RZ, [UR25], R3 ;  /* 0x00000003ffff19a7 */ /* 0x0007e20008000019 */
[----:B------:R-:W-:Y:S01]  /*0d20*/  @!UP0 ULEA UR14, UR4, UR5, 0x3 ;  /* 0x00000005040e8291 */ /* 0x000fe2000f8e18ff */
[----:B------:R3:W-:Y:S01]  /*0d30*/  UTMALDG.2D [UR24], [UR36], desc[URZ] ;  /* 0x0000ff18240075b4 */ /* 0x0007e20008009000 */
[----:B------:R-:W-:Y:S01]  /*0d40*/  UMOV UR11, UR19 ;  /* 0x00000013000b7c82 */ /* 0x000fe20008000000 */
[----:B------:R-:W-:Y:S01]  /*0d50*/  UIADD3 UR6, UPT, UPT, UR6, 0x1, URZ ;  /* 0x0000000106067890 */ /* 0x000fe2000fffe0ff */
[----:B-1----:R-:W-:-:S03]  /*0d60*/  IMAD.U32 R2, RZ, RZ, UR13 ;  /* 0x0000000dff027e24 */ /* 0x002fc6000f8e00ff */
[----:B------:R-:W-:Y:S01]  /*0d70*/  UISETP.NE.AND UP0, UPT, UR6, 0x10, UPT ;  /* 0x000000100600788c */ /* 0x000fe2000bf05270 */
[----:B------:R3:W-:Y:S01]  /*0d80*/  UTMALDG.2D.MULTICAST [UR28], [UR34], UR15, desc[URZ] ;  /* 0x0000ff1c220073b4 */ /* 0x0007e2000800980f */
[----:B------:R3:W-:Y:S01]  /*0d90*/  UTMALDG.3D [UR16], [UR32], desc[URZ] ;  /* 0x0000ff10200075b4 */ /* 0x0007e20008011000 */
[----:B------:R3:W-:Y:S01]  /*0da0*/  UTMALDG.3D.MULTICAST [UR8], [UR22], UR15, desc[URZ] ;  /* 0x0000ff08160073b4 */ /* 0x0007e2000801180f */
[----:B------:R3:W1:Y:S05]  /*0db0*/  @!P0 SYNCS.PHASECHK.TRANS64.TRYWAIT P2, [UR14+0x18], R2 ;  /* 0x00001802ff0085a7 */ /* 0x00066a000804110e */
[----:B------:R-:W-:Y:S05]  /*0dc0*/  BRA.U UP0, `(.L_x_18) ;  /* 0xfffffffd00447547 */ /* 0x000fea000b83ffff */
[----:B---3--:R-:W2:Y:S01]  /*0dd0*/  LDCU.64 UR10, c[0x0][0x648] ;  /* 0x0000c900ff0a77ac */ /* 0x008ea20008000a00 */
[----:B------:R-:W3:Y:S01]  /*0de0*/  LDCU.U8 UR13, c[0x0][0x650] ;  /* 0x0000ca00ff0d77ac */ /* 0x000ee20008000000 */
[----:B------:R-:W-:Y:S01]  /*0df0*/  UIADD3 UR21, UPT, UPT, UR40, UR21, URZ ;  /* 0x0000001528157290 */ /* 0x000fe2000fffe0ff */
[----:B------:R-:W4:Y:S01]  /*0e00*/  LDCU.U8 UR12, c[0x0][0x651] ;  /* 0x0000ca20ff0c77ac */ /* 0x000f220008000000 */
[----:B------:R-:W5:Y:S02]  /*0e10*/  LDCU.U8 UR15, c[0x0][0x65c] ;  /* 0x0000cb80ff0f77ac */ /* 0x000f640008000000 */
[----:B--2---:R-:W-:Y:S01]  /*0e20*/  UIMAD.WIDE.U32 UR8, UR21, UR11, URZ ;  /* 0x0000000b150872a5 */ /* 0x004fe2000f8e00ff */
[----:B------:R-:W2:Y:S01]  /*0e30*/  LDCU.U8 UR14, c[0x0][0x65d] ;  /* 0x0000cba0ff0e77ac */ /* 0x000ea20008000000 */
[----:B------:R-:W1:Y:S05]  /*0e40*/  LDCU UR11, c[0x0][0x654] ;  /* 0x0000ca80ff0b77ac */ /* 0x000e6a0008000800 */
[----:B------:R-:W-:-:S04]  /*0e50*/  UMOV UR8, UR9 ;  /* 0x0000000900087c82 */ /* 0x000fc80008000000 */
[----:B------:R-:W1:Y:S01]  /*0e60*/  LDCU UR9, c[0x0][0x658] ;  /* 0x0000cb00ff0977ac */ /* 0x000e620008000800 */
[----:B------:R-:W-:Y:S02]  /*0e70*/  UIADD3 UR6, UPT, UPT, UR21, -UR8, URZ ;  /* 0x8000000815067290 */ /* 0x000fe4000fffe0ff */
[----:B------:R-:W-:Y:S02]  /*0e80*/  UISETP.GE.AND UP0, UPT, UR21, 0x100, UPT ;  /* 0x000001001500788c */ /* 0x000fe4000bf06270 */
[----:B---3--:R-:W-:-:S04]  /*0e90*/  USHF.R.U32.HI UR6, URZ, UR13, UR6 ;  /* 0x0000000dff067299 */ /* 0x008fc80008011606 */
[----:B------:R-:W-:-:S04]  /*0ea0*/  UIADD3 UR6, UPT, UPT, UR8, UR6, URZ ;  /* 0x0000000608067290 */ /* 0x000fc8000fffe0ff */
[----:B----4-:R-:W-:Y:S01]  /*0eb0*/  USHF.R.U32.HI UR6, URZ, UR12, UR6 ;  /* 0x0000000cff067299 */ /* 0x010fe20008011606 */
[----:B------:R-:W3:Y:S03]  /*0ec0*/  LDCU.64 UR12, c[0x0][0x660] ;  /* 0x0000cc00ff0c77ac */ /* 0x000ee60008000a00 */
[----:B------:R-:W-:-:S04]  /*0ed0*/  UIADD3 UR6, UPT, UPT, -UR6, URZ, URZ ;  /* 0x000000ff06067290 */ /* 0x000fc8000fffe1ff */
[----:B------:R-:W-:-:S04]  /*0ee0*/  UIMAD UR10, UR10, UR6, UR21 ;  /* 0x000000060a0a72a4 */ /* 0x000fc8000f8e0215 */
[----:B-1----:R-:W-:-:S07]  /*0ef0*/  UIMAD.WIDE.U32 UR8, UR10, UR9, URZ ;  /* 0x000000090a0872a5 */ /* 0x002fce000f8e00ff */
[----:B------:R-:W-:Y:S02]  /*0f00*/  UMOV UR6, UR9 ;  /* 0x0000000900067c82 */ /* 0x000fe40008000000 */
[----:B------:R-:W-:-:S04]  /*0f10*/  UIADD3 UR8, UPT, UPT, UR10, -UR6, URZ ;  /* 0x800000060a087290 */ /* 0x000fc8000fffe0ff */
[----:B-----5:R-:W-:Y:S01]  /*0f20*/  USHF.R.U32.HI UR8, URZ, UR15, UR8 ;  /* 0x0000000fff087299 */ /* 0x020fe20008011608 */
[----:B------:R-:W1:Y:S03]  /*0f30*/  LDCU.U8 UR15, c[0x0][0x668] ;  /* 0x0000cd00ff0f77ac */ /* 0x000e660008000000 */
[----:B------:R-:W-:-:S04]  /*0f40*/  UIADD3 UR6, UPT, UPT, UR6, UR8, URZ ;  /* 0x0000000806067290 */ /* 0x000fc8000fffe0ff */
[----:B--2---:R-:W-:Y:S01]  /*0f50*/  USHF.R.U32.HI UR6, URZ, UR14, UR6 ;  /* 0x0000000eff067299 */ /* 0x004fe20008011606 */
[----:B------:R-:W2:Y:S03]  /*0f60*/  LDCU.U8 UR14, c[0x0][0x669] ;  /* 0x0000cd20ff0e77ac */ /* 0x000ea60008000000 */
[----:B---3--:R-:W-:-:S07]  /*0f70*/  UIMAD.WIDE.U32 UR8, UR6, UR13, URZ ;  /* 0x0000000d060872a5 */ /* 0x008fce000f8e00ff */
[----:B------:R-:W-:Y:S02]  /*0f80*/  UMOV UR8, UR9 ;  /* 0x0000000900087c82 */ /* 0x000fe40008000000 */
[----:B------:R-:W-:-:S04]  /*0f90*/  UIADD3 UR9, UPT, UPT, UR6, -UR8, URZ ;  /* 0x8000000806097290 */ /* 0x000fc8000fffe0ff */
[----:B-1----:R-:W-:-:S04]  /*0fa0*/  USHF.R.U32.HI UR9, URZ, UR15, UR9 ;  /* 0x0000000fff097299 */ /* 0x002fc80008011609 */
[----:B------:R-:W-:Y:S02]  /*0fb0*/  UIADD3 UR8, UPT, UPT, UR8, UR9, URZ ;  /* 0x0000000908087290 */ /* 0x000fe4000fffe0ff */
[----:B------:R-:W-:Y:S02]  /*0fc0*/  UIADD3 UR9, UPT, UPT, -UR6, URZ, URZ ;  /* 0x000000ff06097290 */ /* 0x000fe4000fffe1ff */
[----:B--2---:R-:W-:Y:S02]  /*0fd0*/  USHF.R.U32.HI UR8, URZ, UR14, UR8 ;  /* 0x0000000eff087299 */ /* 0x004fe40008011608 */
[----:B------:R-:W-:Y:S02]  /*0fe0*/  UIMAD UR9, UR11, UR9, UR10 ;  /* 0x000000090b0972a4 */ /* 0x000fe4000f8e020a */
[----:B------:R-:W-:-:S04]  /*0ff0*/  UIADD3 UR8, UPT, UPT, -UR8, URZ, URZ ;  /* 0x000000ff08087290 */ /* 0x000fc8000fffe1ff */
[----:B------:R-:W-:Y:S01]  /*1000*/  UIMAD UR12, UR12, UR8, UR6 ;  /* 0x000000080c0c72a4 */ /* 0x000fe2000f8e0206 */
[----:B------:R-:W-:Y:S11]  /*1010*/  BRA.U !UP0, `(.L_x_19) ;  /* 0xfffffff908587547 */ /* 0x000ff6000b83ffff */
.L_x_15:
[----:B------:R-:W1:Y:S01]  /*1020*/  S2UR UR49, SR_CgaCtaId ;  /* 0x00000000003179c3 */ /* 0x000e620000008800 */
[----:B------:R-:W-:Y:S02]  /*1030*/  UISETP.NE.AND UP0, UPT, UR4, 0x2, UPT ;  /* 0x000000020400788c */ /* 0x000fe4000bf05270 */
[----:B------:R-:W-:Y:S01]  /*1040*/  UIADD3 UR5, UPT, UPT, UR4, 0x2, URZ ;  /* 0x0000000204057890 */ /* 0x000fe2000fffe0ff */
[----:B------:R-:W-:-:S03]  /*1050*/  UMOV UR6, 0x400 ;  /* 0x0000040000067882 */ /* 0x000fc60000000000 */
[----:B------:R-:W-:-:S04]  /*1060*/  USEL UR5, UR5, 0x1, UP0 ;  /* 0x0000000105057887 */ /* 0x000fc80008000000 */
[----:B------:R-:W-:-:S04]  /*1070*/  UISETP.NE.AND UP0, UPT, UR5, 0x3, UPT ;  /* 0x000000030500788c */ /* 0x000fc8000bf05270 */
[----:B------:R-:W-:-:S04]  /*1080*/  UISETP.EQ.XOR UP1, UPT, UR4, 0x2, !UP0 ;  /* 0x000000020400788c */ /* 0x000fc8000c722a70 */
[----:B------:R-:W-:-:S04]  /*1090*/  USEL UR4, URZ, 0x1, !UP1 ;  /* 0x00000001ff047887 */ /* 0x000fc8000c800000 */
[----:B------:R-:W-:Y:S02]  /*10a0*/  ULOP3.LUT UR7, UR7, UR4, URZ, 0x3c, !UPT ;  /* 0x0000000407077292 */ /* 0x000fe4000f8e3cff */
[----:B-1----:R-:W-:Y:S02]  /*10b0*/  ULEA UR6, UR49, UR6, 0x18 ;  /* 0x0000000631067291 */ /* 0x002fe4000f8ec0ff */
[----:B------:R-:W-:Y:S02]  /*10c0*/  USEL UR4, UR5, URZ, UP0 ;  /* 0x000000ff05047287 */ /* 0x000fe40008000000 */
[----:B------:R-:W-:Y:S02]  /*10d0*/  USHF.L.U32 UR7, UR7, 0x1f, URZ ;  /* 0x0000001f07077899 */ /* 0x000fe400080006ff */
[----:B------:R-:W-:-:S04]  /*10e0*/  ULEA UR4, UR4, UR6, 0x3 ;  /* 0x0000000604047291 */ /* 0x000fc8000f8e18ff */
[----:B------:R-:W-:-:S05]  /*10f0*/  MOV R2, UR7 ;  /* 0x0000000700027c02 */ /* 0x000fca0008000f00 */
[----:B------:R-:W1:Y:S02]  /*1100*/  SYNCS.PHASECHK.TRANS64.TRYWAIT P0, [UR4+0x18], R2 ;  /* 0x00001802ff0075a7 */ /* 0x000e640008001104 */
[----:B-1----:R-:W-:Y:S05]  /*1110*/  @!P0 BRA `(.L_x_20) ;  /* 0x0000003c00488947 */ /* 0x002fea0003800000 */
.L_x_61:
[----:B------:R-:W-:-:S13]  /*1120*/  ELECT P0, URZ, PT ;  /* 0x0000000000ff782f */ /* 0x000fda0003800000 */
[----:B-1----:R-:W-:-:S04]  /*1130*/  @P0 MOV R2, 0xd800 ;  /* 0x0000d80000020802 */ /* 0x002fc80000000f00 */
[----:B------:R2:W-:Y:S03]  /*1140*/  @P0 SYNCS.ARRIVE.TRANS64 RZ, [UR4], R2 ;  /* 0x00000002ffff09a7 */ /* 0x0005e60008000004 */
.L_x_14:
[----:B------:R-:W-:-:S13]  /*1150*/  ISETP.NE.AND P0, PT, R5, 0x4, PT ;  /* 0x000000040500780c */ /* 0x000fda0003f05270 */
[----:B------:R-:W-:Y:S05]  /*1160*/  @P0 BRA `(.L_x_21) ;  /* 0x0000000800cc0947 */ /* 0x000fea0003800000 */
[----:B------:R-:W3:Y:S08]  /*1170*/  S2UR UR74, SR_CTAID.Z ;  /* 0x00000000004a79c3 */ /* 0x000ef00000002700 */
[----:B------:R-:W-:Y:S01]  /*1180*/  BAR.SYNC.DEFER_BLOCKING 0x3, 0xa0 ;  /* 0x00c2800000007b1d */ /* 0x000fe20000010000 */
[----:B------:R-:W-:Y:S01]  /*1190*/  HFMA2 R4, -RZ, RZ, 0, 5.9604644775390625e-08 ;  /* 0x00000001ff047431 */ /* 0x000fe200000001ff */
[----:B---3--:R-:W-:-:S09]  /*11a0*/  UISETP.GT.U32.AND UP0, UPT, UR74, 0xff, UPT ;  /* 0x000000ff4a00788c */ /* 0x008fd2000bf04070 */
[----:B------:R-:W-:Y:S05]  /*11b0*/  BRA.U UP0, `(.L_x_22) ;  /* 0x0000000900987547 */ /* 0x000fea000b800000 */
[----:B-1----:R-:W-:Y:S01]  /*11c0*/  UMOV UR4, 0x400 ;  /* 0x0000040000047882 */ /* 0x002fe20000000000 */
[----:B------:R-:W1:Y:S01]  /*11d0*/  LDCU UR5, c[0x0][0x374] ;  /* 0x00006e80ff0577ac */ /* 0x000e620008000800 */
[----:B------:R-:W-:Y:S01]  /*11e0*/  MOV R4, 0x1 ;  /* 0x0000000100047802 */ /* 0x000fe20000000f00 */
[----:B------:R-:W-:Y:S01]  /*11f0*/  ULEA UR49, UR49, UR4, 0x18 ;  /* 0x0000000431317291 */ /* 0x000fe2000f8ec0ff */
[----:B------:R-:W1:Y:S01]  /*1200*/  LDCU UR4, c[0x0][0x370] ;  /* 0x00006e00ff0477ac */ /* 0x000e620008000800 */
[----:B------:R-:W3:Y:S07]  /*1210*/  LDCU UR13, c[0x0][0x378] ;  /* 0x00006f00ff0d77ac */ /* 0x000eee0008000800 */
[----:B--2---:R-:W2:Y:S01]  /*1220*/  LDS R2, [UR49+0x48] ;  /* 0x00004831ff027984 */ /* 0x004ea20008000800 */
[----:B------:R-:W-:Y:S01]  /*1230*/  UMOV UR7, 0x8c02480 ;  /* 0x08c0248000077882 */ /* 0x000fe20000000000 */
[----:B------:R-:W-:-:S02]  /*1240*/  USEL UR8, URZ, 0x4000, UP6 ;  /* 0x00004000ff087887 */ /* 0x000fc4000b000000 */
[----:B------:R-:W-:Y:S02]  /*1250*/  USEL UR7, UR7, 0x8c00480, !UP5 ;  /* 0x08c0048007077887 */ /* 0x000fe4000e800000 */
[----:B------:R-:W-:Y:S02]  /*1260*/  UIADD3 UR6, UPT, UPT, UR49, 0x35c00, URZ ;  /* 0x00035c0031067890 */ /* 0x000fe4000fffe0ff */
[----:B------:R-:W-:Y:S02]  /*1270*/  UIADD3 UR11, UPT, UPT, UR49, 0x10400, URZ ;  /* 0x00010400310b7890 */ /* 0x000fe4000fffe0ff */
[----:B------:R-:W-:Y:S02]  /*1280*/  UIADD3 UR12, UPT, UPT, UR49, 0x1c400, URZ ;  /* 0x0001c400310c7890 */ /* 0x000fe4000fffe0ff */
[----:B-1----:R-:W-:Y:S02]  /*1290*/  UIMAD UR4, UR5, UR4, URZ ;  /* 0x00000004050472a4 */ /* 0x002fe4000f8e02ff */
[----:B------:R-:W-:-:S02]  /*12a0*/  UIADD3 UR10, UPT, UPT, UR49, 0x34400, URZ ;  /* 0x00034400310a7890 */ /* 0x000fc4000fffe0ff */
[----:B------:R-:W-:Y:S02]  /*12b0*/  UIADD3 UR52, UPT, UPT, UR8, UR7, URZ ;  /* 0x0000000708347290 */ /* 0x000fe4000fffe0ff */
[----:B------:R-:W-:Y:S02]  /*12c0*/  USHF.R.U32.HI UR9, URZ, 0x4, UR6 ;  /* 0x00000004ff097899 */ /* 0x000fe40008011606 */
[----:B------:R-:W-:Y:S02]  /*12d0*/  USHF.R.U32.HI UR7, URZ, 0x4, UR11 ;  /* 0x00000004ff077899 */ /* 0x000fe4000801160b */
[----:B------:R-:W-:Y:S02]  /*12e0*/  USHF.R.U32.HI UR6, URZ, 0x4, UR12 ;  /* 0x00000004ff067899 */ /* 0x000fe4000801160c */
[----:B------:R-:W-:Y:S02]  /*12f0*/  USHF.R.U32.HI UR8, URZ, 0x4, UR10 ;  /* 0x00000004ff087899 */ /* 0x000fe4000801160a */
[----:B------:R-:W-:-:S02]  /*1300*/  ULOP3.LUT UR7, UR7, 0x3fc0, URZ, 0xc0, !UPT ;  /* 0x00003fc007077892 */ /* 0x000fc4000f8ec0ff */
[----:B------:R-:W-:Y:S02]  /*1310*/  ULOP3.LUT UR6, UR6, 0x3fc0, URZ, 0xc0, !UPT ;  /* 0x00003fc006067892 */ /* 0x000fe4000f8ec0ff */
[----:B---3--:R-:W-:Y:S02]  /*1320*/  UIMAD UR4, UR4, UR13, URZ ;  /* 0x0000000d040472a4 */ /* 0x008fe4000f8e02ff */
[----:B------:R-:W-:Y:S02]  /*1330*/  ULOP3.LUT UR8, UR8, 0x3fc0, URZ, 0xc0, !UPT ;  /* 0x00003fc008087892 */ /* 0x000fe4000f8ec0ff */
[----:B------:R-:W-:Y:S02]  /*1340*/  ULOP3.LUT UR9, UR9, 0x3fc0, URZ, 0xc0, !UPT ;  /* 0x00003fc009097892 */ /* 0x000fe4000f8ec0ff */
[----:B------:R-:W-:Y:S02]  /*1350*/  ULOP3.LUT UR71, UR7, 0x10000, URZ, 0xfc, !UPT ;  /* 0x0001000007477892 */ /* 0x000fe4000f8efcff */
[----:B------:R-:W-:Y:S01]  /*1360*/  ULOP3.LUT UR72, UR6, 0x10000, URZ, 0xfc, !UPT ;  /* 0x0001000006487892 */ /* 0x000fe2000f8efcff */
[----:B--2---:R-:W-:Y:S01]  /*1370*/  R2UR UR5, R2 ;  /* 0x00000000020572ca */ /* 0x004fe200000e0000 */
[----:B------:R-:W-:-:S02]  /*1380*/  ULEA.HI UR75, UR4, UR4, URZ, 0x1 ;  /* 0x00000004044b7291 */ /* 0x000fc4000f8f08ff */
[----:B------:R-:W-:Y:S02]  /*1390*/  ULOP3.LUT UR70, UR8, 0x10000, URZ, 0xfc, !UPT ;  /* 0x0001000008467892 */ /* 0x000fe4000f8efcff */
[----:B------:R-:W-:Y:S02]  /*13a0*/  ULOP3.LUT UR61, UR9, 0x10000, URZ, 0xfc, !UPT ;  /* 0x00010000093d7892 */ /* 0x000fe4000f8efcff */
[----:B------:R-:W-:Y:S02]  /*13b0*/  ULOP3.LUT UR73, UR77, 0x3, URZ, 0xfc, !UPT ;  /* 0x000000034d497892 */ /* 0x000fe4000f8efcff */
[----:B------:R-:W-:Y:S02]  /*13c0*/  ULOP3.LUT UR77, UR77, 0xffff, URZ, 0xc0, !UPT ;  /* 0x0000ffff4d4d7892 */ /* 0x000fe4000f8ec0ff */
[----:B------:R-:W-:Y:S02]  /*13d0*/  ULOP3.LUT UR73, UR73, 0xffff, URZ, 0xc0, !UPT ;  /* 0x0000ffff49497892 */ /* 0x000fe4000f8ec0ff */
[----:B------:R-:W-:-:S02]  /*13e0*/  UIADD3 UR68, UPT, UPT, UR5, 0x100, URZ ;  /* 0x0000010005447890 */ /* 0x000fc4000fffe0ff */
[----:B------:R-:W-:Y:S02]  /*13f0*/  UIADD3 UR66, UPT, UPT, UR5, 0x104, URZ ;  /* 0x0000010405427890 */ /* 0x000fe4000fffe0ff */
[----:B------:R-:W-:Y:S02]  /*1400*/  UIADD3 UR64, UPT, UPT, UR5, 0x108, URZ ;  /* 0x0000010805407890 */ /* 0x000fe4000fffe0ff */
[----:B------:R-:W-:Y:S02]  /*1410*/  UIADD3 UR62, UPT, UPT, UR5, 0x10c, URZ ;  /* 0x0000010c053e7890 */ /* 0x000fe4000fffe0ff */
[----:B------:R-:W-:Y:S02]  /*1420*/  UIADD3 UR69, UPT, UPT, UR5, 0x110, URZ ;  /* 0x0000011005457890 */ /* 0x000fe4000fffe0ff */
[----:B------:R-:W-:Y:S02]  /*1430*/  UIADD3 UR67, UPT, UPT, UR5, 0x118, URZ ;  /* 0x0000011805437890 */ /* 0x000fe4000fffe0ff */
[----:B------:R-:W-:-:S02]  /*1440*/  USHF.R.U32.HI UR7, URZ, 0x1, UR68 ;  /* 0x00000001ff077899 */ /* 0x000fc40008011644 */
[----:B------:R-:W-:Y:S02]  /*1450*/  USHF.R.U32.HI UR6, URZ, 0x1, UR66 ;  /* 0x00000001ff067899 */ /* 0x000fe40008011642 */
[----:B------:R-:W-:Y:S02]  /*1460*/  USHF.R.U32.HI UR4, URZ, 0x1, UR64 ;  /* 0x00000001ff047899 */ /* 0x000fe40008011640 */
[----:B------:R-:W-:Y:S02]  /*1470*/  UIADD3 UR65, UPT, UPT, UR5, 0x120, URZ ;  /* 0x0000012005417890 */ /* 0x000fe4000fffe0ff */
[----:B------:R-:W-:Y:S02]  /*1480*/  UIADD3 UR63, UPT, UPT, UR5, 0x128, URZ ;  /* 0x00000128053f7890 */ /* 0x000fe4000fffe0ff */
[----:B------:R-:W-:Y:S02]  /*1490*/  USHF.R.U32.HI UR8, URZ, 0x1, UR62 ;  /* 0x00000001ff087899 */ /* 0x000fe4000801163e */
[----:B------:R-:W-:-:S02]  /*14a0*/  USHF.R.U32.HI UR58, URZ, 0x1a, UR69 ;  /* 0x0000001aff3a7899 */ /* 0x000fc40008011645 */
[----:B------:R-:W-:Y:S02]  /*14b0*/  USHF.R.U32.HI UR9, URZ, 0x1a, UR67 ;  /* 0x0000001aff097899 */ /* 0x000fe40008011643 */
[----:B------:R-:W-:Y:S02]  /*14c0*/  ULOP3.LUT UR7, UR7, 0x60000000, URZ, 0xc0, !UPT ;  /* 0x6000000007077892 */ /* 0x000fe4000f8ec0ff */
[----:B------:R-:W-:Y:S02]  /*14d0*/  ULOP3.LUT UR56, UR6, 0x60000000, URZ, 0xc0, !UPT ;  /* 0x6000000006387892 */ /* 0x000fe4000f8ec0ff */
[----:B------:R-:W-:Y:S02]  /*14e0*/  ULOP3.LUT UR6, UR4, 0x60000000, URZ, 0xc0, !UPT ;  /* 0x6000000004067892 */ /* 0x000fe4000f8ec0ff */
[----:B------:R-:W-:Y:S02]  /*14f0*/  USHF.R.U32.HI UR10, URZ, 0x1a, UR65 ;  /* 0x0000001aff0a7899 */ /* 0x000fe40008011641 */
[----:B------:R-:W-:-:S02]  /*1500*/  USHF.R.U32.HI UR11, URZ, 0x1a, UR63 ;  /* 0x0000001aff0b7899 */ /* 0x000fc4000801163f */
[----:B------:R-:W-:Y:S02]  /*1510*/  ULOP3.LUT UR4, UR8, 0x60000000, URZ, 0xc0, !UPT ;  /* 0x6000000008047892 */ /* 0x000fe4000f8ec0ff */
[----:B------:R-:W-:Y:S02]  /*1520*/  ULOP3.LUT UR58, UR7, 0x30, UR58, 0xf8, !UPT ;  /* 0x00000030073a7892 */ /* 0x000fe4000f8ef83a */
[----:B------:R-:W-:Y:S02]  /*1530*/  ULOP3.LUT UR56, UR56, 0x30, UR9, 0xf8, !UPT ;  /* 0x0000003038387892 */ /* 0x000fe4000f8ef809 */
[----:B------:R-:W-:Y:S02]  /*1540*/  ULOP3.LUT UR6, UR6, 0x30, UR10, 0xf8, !UPT ;  /* 0x0000003006067892 */ /* 0x000fe4000f8ef80a */
[----:B------:R-:W-:Y:S02]  /*1550*/  ULOP3.LUT UR4, UR4, 0x30, UR11, 0xf8, !UPT ;  /* 0x0000003004047892 */ /* 0x000fe4000f8ef80b */
[----:B------:R-:W-:-:S02]  /*1560*/  ULOP3.LUT UR59, UR58, UR52, URZ, 0xfc, !UPT ;  /* 0x000000343a3b7292 */ /* 0x000fc4000f8efcff */
[----:B------:R-:W-:Y:S02]  /*1570*/  ULOP3.LUT UR57, UR56, UR52, URZ, 0xfc, !UPT ;  /* 0x0000003438397292 */ /* 0x000fe4000f8efcff */
[----:B------:R-:W-:Y:S02]  /*1580*/  ULOP3.LUT UR55, UR6, UR52, URZ, 0xfc, !UPT ;  /* 0x0000003406377292 */ /* 0x000fe4000f8efcff */
[----:B------:R-:W-:Y:S02]  /*1590*/  ULOP3.LUT UR53, UR4, UR52, URZ, 0xfc, !UPT ;  /* 0x0000003404357292 */ /* 0x000fe4000f8efcff */
[----:B------:R-:W-:Y:S02]  /*15a0*/  UIADD3 UR76, UPT, UPT, UR49, 0x30, URZ ;  /* 0x00000030314c7890 */ /* 0x000fe4000fffe0ff */
[----:B------:R-:W-:Y:S01]  /*15b0*/  USHF.R.S32.HI UR75, URZ, 0x1, UR75 ;  /* 0x00000001ff4b7899 */ /* 0x000fe2000801144b */
[----:B------:R-:W-:Y:S01]  /*15c0*/  UMOV UR15, URZ ;  /* 0x000000ff000f7c82 */ /* 0x000fe20008000000 */
[----:B------:R-:W-:Y:S01]  /*15d0*/  UMOV UR14, URZ ;  /* 0x000000ff000e7c82 */ /* 0x000fe20008000000 */
[----:B------:R-:W-:Y:S01]  /*15e0*/  UMOV UR58, URZ ;  /* 0x000000ff003a7c82 */ /* 0x000fe20008000000 */
[----:B------:R-:W-:Y:S01]  /*15f0*/  UMOV UR56, URZ ;  /* 0x000000ff00387c82 */ /* 0x000fe20008000000 */
[----:B------:R-:W-:Y:S01]  /*1600*/  UMOV UR54, URZ ;  /* 0x000000ff00367c82 */ /* 0x000fe20008000000 */
[----:B------:R-:W-:-:S06]  /*1610*/  UMOV UR52, URZ ;  /* 0x000000ff00347c82 */ /* 0x000fcc0008000000 */
.L_x_27:
[----:B------:R-:W-:Y:S01]  /*1620*/  USHF.L.U32 UR4, UR15, 0x1f, URZ ;  /* 0x0000001f0f047899 */ /* 0x000fe200080006ff */
[----:B------:R-:W-:Y:S01]  /*1630*/  SHF.L.U32 R3, R4, 0x1f, RZ ;  /* 0x0000001f04037819 */ /* 0x000fe200000006ff */
[----:B---3--:R-:W-:Y:S02]  /*1640*/  ULEA UR6, UR14, UR49, 0x3 ;  /* 0x000000310e067291 */ /* 0x008fe4000f8e18ff */
[----:B------:R-:W-:Y:S02]  /*1650*/  UIADD3 UR74, UPT, UPT, UR75, UR74, URZ ;  /* 0x0000004a4b4a7290 */ /* 0x000fe4000fffe0ff */
[----:B------:R-:W-:Y:S01]  /*1660*/  MOV R2, UR4 ;  /* 0x0000000400027c02 */ /* 0x000fe20008000f00 */
[----:B------:R-:W-:-:S04]  /*1670*/  UPLOP3.LUT UP2, UPT, UPT, UPT, UPT, 0x40, 0x4 ;  /* 0x000000000004789c */ /* 0x000fc80003f4e870 */
[----:B--2---:R1:W2:Y:S01]  /*1680*/  SYNCS.PHASECHK.TRANS64.TRYWAIT P1, [UR6], R2 ;  /* 0x00000002ff0075a7 */ /* 0x0042a20008021106 */
[----:B------:R-:W3:Y:S02]  /*1690*/  SYNCS.PHASECHK.TRANS64.TRYWAIT P0, [UR49+0x38], R3 ;  /* 0x00003803ff0075a7 */ /* 0x000ee40008001131 */
[----:B-1234-:R-:W-:Y:S05]  /*16a0*/  @!P0 BRA `(.L_x_23) ;  /* 0x0000003800048947 */ /* 0x01efea0003800000 */
.L_x_63:
[----:B------:R-:W-:-:S05]  /*16b0*/  UMOV UR4, URZ ;  /* 0x000000ff00047c82 */ /* 0x000fca0008000000 */
.L_x_26:
[----:B---3--:R-:W-:Y:S02]  /*16c0*/  UIADD3 UR17, UPT, UPT, UR14, 0x1, URZ ;  /* 0x000000010e117890 */ /* 0x008fe4000fffe0ff */
[----:B------:R-:W-:Y:S02]  /*16d0*/  UISETP.GT.U32.AND UP0, UPT, UR4, 0xe, UPT ;  /* 0x0000000e0400788c */ /* 0x000fe4000bf04070 */
[----:B------:R-:W-:Y:S02]  /*16e0*/  UISETP.NE.AND UP1, UPT, UR17, 0x3, UPT ;  /* 0x000000031100788c */ /* 0x000fe4000bf25270 */
[----:B------:R-:W-:Y:S02]  /*16f0*/  ULEA UR12, UR14, UR70, 0x7 ;  /* 0x000000460e0c7291 */ /* 0x000fe4000f8e38ff */
[----:B------:R-:W-:Y:S01]  /*1700*/  ULEA UR6, UR14, UR61, 0x8 ;  /* 0x0000003d0e067291 */ /* 0x000fe2000f8e40ff */
[----:B------:R-:W-:Y:S01]  /*1710*/  PLOP3.LUT P0, PT, PT, PT, UP0, 0x80, 0x8 ;  /* 0x000000000008781c */ /* 0x000fe20003f0f008 */
[----:B------:R-:W-:Y:S02]  /*1720*/  ULEA UR10, UR14, UR72, 0xb ;  /* 0x000000480e0a7291 */ /* 0x000fe4000f8e58ff */
[----:B------:R-:W-:Y:S02]  /*1730*/  ULEA UR8, UR14, UR71, 0xa ;  /* 0x000000470e087291 */ /* 0x000fe4000f8e50ff */
[----:B------:R-:W-:Y:S02]  /*1740*/  ULEA UR34, UR14, UR49, 0x3 ;  /* 0x000000310e227291 */ /* 0x000fe4000f8e18ff */
[----:B------:R-:W-:Y:S02]  /*1750*/  USEL UR14, UR17, URZ, UP1 ;  /* 0x000000ff110e7287 */ /* 0x000fe40008800000 */
[----:B------:R-:W-:Y:S02]  /*1760*/  UIADD3 UR32, UPT, UPT, UR12, 0x20, URZ ;  /* 0x000000200c207890 */ /* 0x000fe4000fffe0ff */
        /* <DEDUP_REMOVED lines=16> */
[----:B------:R-:W-:Y:S01]  /*1870*/  USEL UR36, URZ, 0x1, UP1 ;  /* 0x00000001ff247887 */ /* 0x000fe20008800000 */
[----:B------:R-:W-:Y:S01]  /*1880*/  UMOV UR13, 0x4008 ;  /* 0x00004008000d7882 */ /* 0x000fe20000000000 */
        /* <DEDUP_REMOVED lines=12> */
[----:B--2---:R-:W-:Y:S05]  /*1950*/  @P1 BRA `(.L_x_24) ;  /* 0x0000000000101947 */ /* 0x004fea0003800000 */
[----:B------:R-:W-:Y:S06]  /*1960*/  USHF.L.U32 UR35, UR15, 0x1f, URZ ;  /* 0x0000001f0f237899 */ /* 0x000fec00080006ff */
[----:B-1----:R-:W-:Y:S04]  /*1970*/  MOV R2, UR35 ;  /* 0x0000002300027c02 */ /* 0x002fe80008000f00 */
[----:B------:R-:W1:Y:S02]  /*1980*/  SYNCS.PHASECHK.TRANS64.TRYWAIT P1, [UR34], R2 ;  /* 0x00000002ff0075a7 */ /* 0x000e640008021122 */
[----:B-1----:R-:W-:Y:S05]  /*1990*/  @!P1 BRA `(.L_x_25) ;  /* 0x0000003400689947 */ /* 0x002fea0003800000 */
.L_x_24:
[----:B------:R-:W-:Y:S01]  /*19a0*/  ULOP3.LUT UR15, UR15, UR36, URZ, 0x3c, !UPT ;  /* 0x000000240f0f7292 */ /* 0x000fe2000f8e3cff */
[----:B------:R2:W-:Y:S01]  /*19b0*/  UTCCP.T.S.4x32dp128bit tmem[UR5+0x100], gdesc[UR12] ;  /* 0x0001000c050079e7 */ /* 0x0005e20009100000 */
[----:B------:R-:W-:Y:S01]  /*19c0*/  UIADD3 UR4, UPT, UPT, UR4, 0x1, URZ ;  /* 0x0000000104047890 */ /* 0x000fe2000fffe0ff */
[----:B------:R3:W-:Y:S01]  /*19d0*/  UTCCP.T.S.4x32dp128bit tmem[UR5+0x104], gdesc[UR32] ;  /* 0x00010420050079e7 */ /* 0x0007e20009100000 */
[----:B------:R-:W-:Y:S01]  /*19e0*/  @!UP0 USHF.L.U32 UR48, UR15, 0x1f, URZ ;  /* 0x0000001f0f308899 */ /* 0x000fe200080006ff */
[----:B------:R3:W-:Y:S01]  /*19f0*/  UTCCP.T.S.4x32dp128bit tmem[UR5+0x108], gdesc[UR30] ;  /* 0x0001081e050079e7 */ /* 0x0007e20009100000 */
[----:B------:R3:W-:Y:S01]  /*1a00*/  UTCCP.T.S.4x32dp128bit tmem[UR5+0x10c], gdesc[UR28] ;  /* 0x00010c1c050079e7 */ /* 0x0007e20009100000 */
[----:B------:R3:W-:Y:S01]  /*1a10*/  UTCCP.T.S.4x32dp128bit tmem[UR5+0x110], gdesc[UR6] ;  /* 0x00011006050079e7 */ /* 0x0007e20009100000 */
[----:B------:R-:W-:Y:S01]  /*1a20*/  PLOP3.LUT P1, PT, PT, PT, PT, 0x80, 0x8 ;  /* 0x000000000008781c */ /* 0x000fe20003f2f070 */
[----:B------:R3:W-:Y:S01]  /*1a30*/  UTCCP.T.S.4x32dp128bit tmem[UR5+0x114], gdesc[UR26] ;  /* 0x0001141a050079e7 */ /* 0x0007e20009100000 */
[----:B------:R3:W-:Y:S01]  /*1a40*/  UTCCP.T.S.4x32dp128bit tmem[UR5+0x118], gdesc[UR24] ;  /* 0x00011818050079e7 */ /* 0x0007e20009100000 */
[----:B------:R3:W-:Y:S01]  /*1a50*/  UTCCP.T.S.4x32dp128bit tmem[UR5+0x11c], gdesc[UR22] ;  /* 0x00011c16050079e7 */ /* 0x0007e20009100000 */
[----:B------:R3:W-:Y:S01]  /*1a60*/  UTCCP.T.S.4x32dp128bit tmem[UR5+0x120], gdesc[UR20] ;  /* 0x00012014050079e7 */ /* 0x0007e20009100000 */
[----:B------:R3:W-:Y:S01]  /*1a70*/  UTCCP.T.S.4x32dp128bit tmem[UR5+0x124], gdesc[UR18] ;  /* 0x00012412050079e7 */ /* 0x0007e20009100000 */
[----:B------:R-:W-:Y:S01]  /*1a80*/  UMOV UR47, 0x4008 ;  /* 0x00004008002f7882 */ /* 0x000fe20000000000 */
[----:B------:R3:W-:Y:S01]  /*1a90*/  UTCCP.T.S.4x32dp128bit tmem[UR5+0x128], gdesc[UR16] ;  /* 0x00012810050079e7 */ /* 0x0007e20009100000 */
[----:B------:R3:W-:Y:S01]  /*1aa0*/  UTCCP.T.S.4x32dp128bit tmem[UR5+0x12c], gdesc[UR46] ;  /* 0x00012c2e050079e7 */ /* 0x0007e20009100000 */
[----:B------:R-:W-:Y:S01]  /*1ab0*/  UMOV UR45, 0x40004040 ;  /* 0x40004040002d7882 */ /* 0x000fe20000000000 */
[----:B------:R-:W-:Y:S01]  /*1ac0*/  UMOV UR43, 0x40004040 ;  /* 0x40004040002b7882 */ /* 0x000fe20000000000 */
[----:B------:R3:W-:Y:S01]  /*1ad0*/  UTCOMMA.4X gdesc[UR8], gdesc[UR10], tmem[UR5], tmem[UR58], idesc[UR59], tmem[UR68], UP2 ;  /* 0x80443a0a080075ea */ /* 0x0007e20009000005 */
[----:B------:R-:W-:Y:S01]  /*1ae0*/  UMOV UR41, 0x40004040 ;  /* 0x4000404000297882 */ /* 0x000fe20000000000 */
[----:B------:R-:W-:Y:S01]  /*1af0*/  UMOV UR39, 0x40004040 ;  /* 0x4000404000277882 */ /* 0x000fe20000000000 */
[----:B------:R-:W-:Y:S01]  /*1b00*/  UMOV UR36, UR37 ;  /* 0x0000002500247c82 */ /* 0x000fe20008000000 */
[----:B-1----:R-:W-:Y:S01]  /*1b10*/  MOV R2, UR48 ;  /* 0x0000003000027c02 */ /* 0x002fe20008000f00 */
[----:B------:R3:W-:Y:S01]  /*1b20*/  UTCOMMA.4X gdesc[UR42], gdesc[UR44], tmem[UR5], tmem[UR56], idesc[UR57], tmem[UR66], UPT ;  /* 0x8042382c2a0075ea */ /* 0x0007e2000b800005 */
[----:B--2---:R-:W-:Y:S01]  /*1b30*/  @!UP0 ULEA UR12, UR14, UR49, 0x3 ;  /* 0x000000310e0c8291 */ /* 0x004fe2000f8e18ff */
[----:B------:R3:W-:Y:S01]  /*1b40*/  UTCOMMA.4X gdesc[UR38], gdesc[UR40], tmem[UR5], tmem[UR54], idesc[UR55], tmem[UR64], UPT ;  /* 0x80403628260075ea */ /* 0x0007e2000b800005 */
[----:B------:R-:W-:Y:S01]  /*1b50*/  UMOV UR37, 0x40004040 ;  /* 0x4000404000257882 */ /* 0x000fe20000000000 */
[----:B------:R-:W-:Y:S01]  /*1b60*/  UMOV UR34, UR50 ;  /* 0x0000003200227c82 */ /* 0x000fe20008000000 */
[----:B------:R-:W-:Y:S01]  /*1b70*/  UMOV UR35, 0x40004040 ;  /* 0x4000404000237882 */ /* 0x000fe20000000000 */
[----:B------:R-:W-:Y:S01]  /*1b80*/  UISETP.NE.AND UP0, UPT, UR4, 0x10, UPT ;  /* 0x000000100400788c */ /* 0x000fe2000bf05270 */
[----:B------:R3:W-:Y:S01]  /*1b90*/  UTCOMMA.4X gdesc[UR34], gdesc[UR36], tmem[UR5], tmem[UR52], idesc[UR53], tmem[UR62], UPT ;  /* 0x803e3424220075ea */ /* 0x0007e2000b800005 */
[----:B------:R3:W-:Y:S01]  /*1ba0*/  UTCBAR.MULTICAST [UR51], URZ, UR73 ;  /* 0x000000ff330073e9 */ /* 0x0007e20008000849 */
[----:B------:R-:W-:Y:S01]  /*1bb0*/  UPLOP3.LUT UP2, UPT, UPT, UPT, UPT, 0x80, 0x8 ;  /* 0x000000000008789c */ /* 0x000fe20003f4f070 */
[----:B------:R3:W2:Y:S05]  /*1bc0*/  @!P0 SYNCS.PHASECHK.TRANS64.TRYWAIT P1, [UR12], R2 ;  /* 0x00000002ff0085a7 */ /* 0x0006aa000802110c */
[----:B------:R-:W-:Y:S05]  /*1bd0*/  BRA.U UP0, `(.L_x_26) ;  /* 0xfffffff900b87547 */ /* 0x000fea000b83ffff */
[----:B------:R4:W-:Y:S01]  /*1be0*/  UTCBAR.MULTICAST [UR76], URZ, UR77 ;  /* 0x000000ff4c0073e9 */ /* 0x0009e2000800084d */
[----:B------:R-:W-:Y:S01]  /*1bf0*/  UISETP.GE.AND UP0, UPT, UR74, 0x100, UPT ;  /* 0x000001004a00788c */ /* 0x000fe2000bf06270 */
[----:B------:R-:W-:-:S08]  /*1c00*/  LOP3.LUT R4, R4, 0x1, RZ, 0x3c, !PT ;  /* 0x0000000104047812 */ /* 0x000fd000078e3cff */
[----:B------:R-:W-:Y:S05]  /*1c10*/  BRA.U !UP0, `(.L_x_27) ;  /* 0xfffffff908807547 */ /* 0x000fea000b83ffff */
.L_x_22:
[----:B------:R-:W-:-:S09]  /*1c20*/  UISETP.NE.AND UP0, UPT, UR60, URZ, UPT ;  /* 0x000000ff3c00728c */ /* 0x000fd2000bf05270 */
[----:B------:R-:W-:Y:S05]  /*1c30*/  BRA.U UP0, `(.L_x_21) ;  /* 0x0000000100187547 */ /* 0x000fea000b800000 */
[----:B--23--:R-:W2:Y:S01]  /*1c40*/  S2R R2, SR_CgaCtaId ;  /* 0x0000000000027919 */ /* 0x00cea20000008800 */
[----:B------:R-:W-:Y:S01]  /*1c50*/  MOV R3, 0x400 ;  /* 0x0000040000037802 */ /* 0x000fe20000000f00 */
[----:B------:R-:W-:-:S03]  /*1c60*/  IMAD.U32 R6, R4, -0x80000000, RZ ;  /* 0x8000000004067824 */ /* 0x000fc600078e00ff */
[----:B--2---:R-:W-:-:S04]  /*1c70*/  LEA R3, R2, R3, 0x18 ;  /* 0x0000000302037211 */ /* 0x004fc800078ec0ff */
[----:B------:R-:W2:Y:S02]  /*1c80*/  SYNCS.PHASECHK.TRANS64.TRYWAIT P0, [R3+URZ+0x38], R6 ;  /* 0x00003806030075a7 */ /* 0x000ea400080011ff */
[----:B--2---:R-:W-:Y:S05]  /*1c90*/  @!P0 BRA `(.L_x_28) ;  /* 0x0000003000c88947 */ /* 0x004fea0003800000 */
.L_x_21:
[----:B------:R-:W-:-:S13]  /*1ca0*/  ISETP.GT.AND P0, PT, R5, 0x3, PT ;  /* 0x000000030500780c */ /* 0x000fda0003f04270 */
[----:B-1-34-:R-:W-:Y:S05]  /*1cb0*/  @P0 EXIT ;  /* 0x000000000000094d */ /* 0x01afea0003800000 */
[----:B------:R-:W-:-:S13]  /*1cc0*/  ISETP.NE.AND P0, PT, R5, RZ, PT ;  /* 0x000000ff0500720c */ /* 0x000fda0003f05270 */
[----:B------:R-:W-:Y:S05]  /*1cd0*/  @P0 BRA `(.L_x_29) ;  /* 0x0000000000b80947 */ /* 0x000fea0003800000 */
[----:B------:R-:W1:Y:S01]  /*1ce0*/  S2UR UR6, SR_CgaCtaId ;  /* 0x00000000000679c3 */ /* 0x000e620000008800 */
[----:B------:R-:W-:Y:S01]  /*1cf0*/  NOP ;  /* 0x0000000000007918 */ /* 0x000fe20000000000 */
[----:B------:R-:W-:Y:S02]  /*1d00*/  UMOV UR4, 0x40 ;  /* 0x0000004000047882 */ /* 0x000fe40000000000 */
[----:B-1----:R-:W-:-:S09]  /*1d10*/  ULEA UR4, UR6, UR4, 0x18 ;  /* 0x0000000406047291 */ /* 0x002fd2000f8ec0ff */
[----:B--2---:R-:W1:Y:S01]  /*1d20*/  LDS.U8 R2, [UR4] ;  /* 0x00000004ff027984 */ /* 0x004e620008000000 */
[----:B------:R-:W-:Y:S02]  /*1d30*/  UMOV UR4, 0x400 ;  /* 0x0000040000047882 */ /* 0x000fe40000000000 */
[----:B------:R-:W-:Y:S01]  /*1d40*/  ULEA UR5, UR6, UR4, 0x18 ;  /* 0x0000000406057291 */ /* 0x000fe2000f8ec0ff */
[----:B-1----:R-:W-:-:S13]  /*1d50*/  ISETP.NE.AND P0, PT, R2, RZ, PT ;  /* 0x000000ff0200720c */ /* 0x002fda0003f05270 */
[----:B------:R-:W-:Y:S05]  /*1d60*/  @P0 BRA `(.L_x_30) ;  /* 0x00000000007c0947 */ /* 0x000fea0003800000 */
[----:B------:R-:W-:-:S13]  /*1d70*/  ELECT P0, URZ, PT ;  /* 0x0000000000ff782f */ /* 0x000fda0003800000 */
[----:B------:R-:W-:Y:S05]  /*1d80*/  @!P0 BRA `(.L_x_31) ;  /* 0x0000000000848947 */ /* 0x000fea0003800000 */
[----:B------:R-:W-:Y:S01]  /*1d90*/  UMOV UR4, 0x10 ;  /* 0x0000001000047882 */ /* 0x000fe20000000000 */
[----:B------:R-:W-:-:S04]  /*1da0*/  IMAD.MOV.U32 R3, RZ, RZ, 0xffff ;  /* 0x0000ffffff037424 */ /* 0x000fc800078e00ff */
[----:B------:R-:W-:Y:S04]  /*1db0*/  DEPBAR.LE SB1, 0x36 ;  /* 0x00009d800000791a */ /* 0x000fe80000000000 */
[----:B------:R-:W1:Y:S02]  /*1dc0*/  UTCATOMSWS.FIND_AND_SET.ALIGN UP0, UR4, UR4 ;  /* 0x00000004000475e3 */ /* 0x000e640008000800 */
[----:B-1----:R-:W-:Y:S01]  /*1dd0*/  PLOP3.LUT P0, PT, PT, PT, UP0, 0x80, 0x8 ;  /* 0x000000000008781c */ /* 0x002fe20003f0f008 */
[----:B------:R-:W-:-:S03]  /*1de0*/  IMAD.U32 R4, RZ, RZ, UR4 ;  /* 0x00000004ff047e24 */ /* 0x000fc6000f8e00ff */
[----:B------:R-:W-:-:S04]  /*1df0*/  SEL R2, RZ, 0xffffffff, !P0 ;  /* 0xffffffffff027807 */ /* 0x000fc80004000000 */
[----:B------:R-:W-:Y:S01]  /*1e00*/  ISETP.NE.AND P0, PT, R2, RZ, PT ;  /* 0x000000ff0200720c */ /* 0x000fe20003f05270 */
[----:B------:R-:W-:-:S12]  /*1e10*/  IMAD.MOV.U32 R2, RZ, RZ, 0x1 ;  /* 0x00000001ff027424 */ /* 0x000fd800078e00ff */
[----:B------:R-:W-:Y:S05]  /*1e20*/  @P0 BRA `(.L_x_32) ;  /* 0x0000000000240947 */ /* 0x000fea0003800000 */
.L_x_33:
[----:B------:R-:W-:Y:S05]  /*1e30*/  NANOSLEEP 0x64 ;  /* 0x000000640000795d */ /* 0x000fea0003800000 */
[----:B------:R-:W-:-:S05]  /*1e40*/  UMOV UR4, 0x10 ;  /* 0x0000001000047882 */ /* 0x000fca0000000000 */
[----:B------:R-:W-:Y:S04]  /*1e50*/  DEPBAR.LE SB1, 0x36 ;  /* 0x00009d800000791a */ /* 0x000fe80000000000 */
[----:B------:R-:W1:Y:S02]  /*1e60*/  UTCATOMSWS.FIND_AND_SET.ALIGN UP0, UR4, UR4 ;  /* 0x00000004000475e3 */ /* 0x000e640008000800 */
[----:B-1----:R-:W-:-:S04]  /*1e70*/  PLOP3.LUT P0, PT, PT, PT, UP0, 0x80, 0x8 ;  /* 0x000000000008781c */ /* 0x002fc80003f0f008 */
[----:B------:R-:W-:-:S04]  /*1e80*/  SEL R4, RZ, 0xffffffff, !P0 ;  /* 0xffffffffff047807 */ /* 0x000fc80004000000 */
[----:B------:R-:W-:Y:S01]  /*1e90*/  ISETP.NE.AND P0, PT, R4, RZ, PT ;  /* 0x000000ff0400720c */ /* 0x000fe20003f05270 */
[----:B------:R-:W-:-:S12]  /*1ea0*/  IMAD.U32 R4, RZ, RZ, UR4 ;  /* 0x00000004ff047e24 */ /* 0x000fd8000f8e00ff */
[----:B------:R-:W-:Y:S05]  /*1eb0*/  @!P0 BRA `(.L_x_33) ;  /* 0xfffffffc00dc8947 */ /* 0x000fea000383ffff */
.L_x_32:
[C---:B------:R-:W-:Y:S01]  /*1ec0*/  VIADD R5, R4.reuse, 0x10 ;  /* 0x0000001004057836 */ /* 0x040fe20000000000 */
[----:B------:R-:W-:Y:S01]  /*1ed0*/  UMOV UR4, 0x50 ;  /* 0x0000005000047882 */ /* 0x000fe20000000000 */
[----:B------:R-:W-:Y:S01]  /*1ee0*/  SHF.L.U32 R3, R3, R4, RZ ;  /* 0x0000000403037219 */ /* 0x000fe200000006ff */
[----:B------:R-:W-:Y:S01]  /*1ef0*/  ULEA UR4, UR6, UR4, 0x18 ;  /* 0x0000000406047291 */ /* 0x000fe2000f8ec0ff */
[----:B------:R-:W-:Y:S01]  /*1f00*/  IMAD.SHL.U32 R4, R4, 0x20, RZ ;  /* 0x0000002004047824 */ /* 0x000fe200078e00ff */
[----:B------:R-:W-:-:S04]  /*1f10*/  SHF.L.U32 R2, R2, R5, RZ ;  /* 0x0000000502027219 */ /* 0x000fc800000006ff */
[----:B------:R-:W-:-:S05]  /*1f20*/  LOP3.LUT R2, R2, R3, RZ, 0xfc, !PT ;  /* 0x0000000302027212 */ /* 0x000fca00078efcff */
[----:B------:R1:W-:Y:S04]  /*1f30*/  ATOMS.OR RZ, [UR4], R2 ;  /* 0x00000002ffff798c */ /* 0x0003e8000b000004 */
[----:B------:R1:W-:Y:S01]  /*1f40*/  STS [UR5+0x48], R4 ;  /* 0x00004804ff007988 */ /* 0x0003e20008000805 */
[----:B------:R-:W-:Y:S05]  /*1f50*/  BRA `(.L_x_31) ;  /* 0x0000000000107947 */ /* 0x000fea0003800000 */
.L_x_30:
[----:B------:R-:W-:-:S05]  /*1f60*/  MOV R2, 0xffffffff ;  /* 0xffffffff00027802 */ /* 0x000fca0000000f00 */
[----:B------:R1:W-:Y:S02]  /*1f70*/  STS [UR5+0x48], R2 ;  /* 0x00004802ff007988 */ /* 0x0003e40008000805 */
[----:B-1----:R-:W-:Y:S02]  /*1f80*/  MOV R2, 0x1fa0 ;  /* 0x00001fa000027802 */ /* 0x002fe40000000f00 */
[----:B------:R-:W-:Y:S05]  /*1f90*/  CALL.REL.NOINC `($__internal_1_$__cuda_sm10x_tcgen05_guardrail_trap_phase_invalid_during_alloc) ;  /* 0x0000003000447944 */ /* 0x000fea0003c00000 */
.L_x_31:
[----:B------:R-:W-:Y:S05]  /*1fa0*/  WARPSYNC.ALL ;  /* 0x0000000000007948 */ /* 0x000fea0003800000 */
[----:B------:R-:W-:Y:S01]  /*1fb0*/  NOP ;  /* 0x0000000000007918 */ /* 0x000fe20000000000 */
.L_x_29:
[----:B------:R-:W3:Y:S08]  /*1fc0*/  S2UR UR4, SR_CgaCtaId ;  /* 0x00000000000479c3 */ /* 0x000ef00000008800 */
[----:B------:R-:W-:Y:S06]  /*1fd0*/  BAR.SYNC.DEFER_BLOCKING 0x3, 0xa0 ;  /* 0x00c2800000007b1d */ /* 0x000fec0000010000 */
[----:B------:R-:W-:-:S02]  /*1fe0*/  UMOV UR5, 0x400 ;  /* 0x0000040000057882 */ /* 0x000fc40000000000 */
[----:B------:R-:W4:Y:S01]  /*1ff0*/  S2UR UR48, SR_CTAID.Z ;  /* 0x00000000003079c3 */ /* 0x000f220000002700 */
[----:B---3--:R-:W-:-:S06]  /*2000*/  ULEA UR4, UR4, UR5, 0x18 ;  /* 0x0000000504047291 */ /* 0x008fcc000f8ec0ff */
[----:B--2---:R-:W-:Y:S01]  /*2010*/  MOV R3, UR4 ;  /* 0x0000000400037c02 */ /* 0x004fe20008000f00 */
[----:B----4-:R-:W-:-:S04]  /*2020*/  UISETP.GT.U32.AND UP0, UPT, UR48, 0xff, UPT ;  /* 0x000000ff3000788c */ /* 0x010fc8000bf04070 */
[----:B------:R2:W3:Y:S05]  /*2030*/  LDS R44, [R3+0x48] ;  /* 0x00004800032c7984 */ /* 0x0004ea0000000800 */
[----:B------:R-:W-:Y:S05]  /*2040*/  BRA.U UP0, `(.L_x_34) ;  /* 0x0000002900b07547 */ /* 0x000fea000b800000 */
[----:B------:R-:W4:Y:S01]  /*2050*/  LDCU.64 UR6, c[0x0][0x648] ;  /* 0x0000c900ff0677ac */ /* 0x000f220008000a00 */
[----:B-1----:R-:W-:Y:S01]  /*2060*/  SHF.R.U32.HI R2, RZ, 0x5, R0 ;  /* 0x00000005ff027819 */ /* 0x002fe20000011600 */
[----:B------:R-:W-:Y:S01]  /*2070*/  IMAD.SHL.U32 R5, R0, 0x40, RZ ;  /* 0x0000004000057824 */ /* 0x000fe200078e00ff */
[----:B------:R-:W1:Y:S01]  /*2080*/  S2UR UR49, SR_CgaCtaId ;  /* 0x00000000003179c3 */ /* 0x000e620000008800 */
[----:B------:R-:W5:Y:S01]  /*2090*/  LDCU.U8 UR9, c[0x0][0x650] ;  /* 0x0000ca00ff0977ac */ /* 0x000f620008000000 */
[----:B------:R-:W2:Y:S01]  /*20a0*/  S2R R37, SR_LANEID ;  /* 0x0000000000257919 */ /* 0x000ea20000000000 */
[----:B------:R-:W-:Y:S01]  /*20b0*/  BSSY B1, `(.L_x_34) ;  /* 0x00002a5000017945 */ /* 0x000fe20003800000 */
[----:B------:R-:W-:Y:S01]  /*20c0*/  LOP3.LUT R5, R5, 0x7c0, RZ, 0xc0, !PT ;  /* 0x000007c005057812 */ /* 0x000fe200078ec0ff */
[----:B------:R-:W3:Y:S01]  /*20d0*/  LDCU.U8 UR8, c[0x0][0x651] ;  /* 0x0000ca20ff0877ac */ /* 0x000ee20008000000 */
[----:B------:R-:W-:Y:S02]  /*20e0*/  IMAD.U32 R43, RZ, RZ, UR48 ;  /* 0x00000030ff2b7e24 */ /* 0x000fe4000f8e00ff */
[----:B------:R-:W1:Y:S01]  /*20f0*/  S2UR UR38, SR_CTAID.X ;  /* 0x00000000002679c3 */ /* 0x000e620000002500 */
[----:B------:R-:W-:Y:S01]  /*2100*/  IMAD R0, R2, 0x800, R5 ;  /* 0x0000080002007824 */ /* 0x000fe200078e0205 */
[----:B------:R-:W1:Y:S01]  /*2110*/  LDCU UR69, c[0x0][0x654] ;  /* 0x0000ca80ff4577ac */ /* 0x000e620008000800 */
[----:B------:R-:W-:-:S02]  /*2120*/  IMAD.MOV.U32 R36, RZ, RZ, RZ ;  /* 0x000000ffff247224 */ /* 0x000fc400078e00ff */
[----:B------:R-:W-:Y:S01]  /*2130*/  IMAD.IADD R5, R3, 0x1, R0 ;  /* 0x0000000103057824 */ /* 0x000fe200078e0200 */
[----:B------:R-:W1:Y:S01]  /*2140*/  LDCU.64 UR40, c[0x0][0x348] ;  /* 0x00006900ff2877ac */ /* 0x000e620008000a00 */
[----:B------:R-:W-:Y:S01]  /*2150*/  IMAD R42, R2, 0x4, R3 ;  /* 0x00000004022a7824 */ /* 0x000fe200078e0203 */
[----:B------:R-:W2:Y:S01]  /*2160*/  S2UR UR67, SR_CgaCtaId ;  /* 0x00000000004379c3 */ /* 0x000ea20000008800 */
[C---:B------:R-:W-:Y:S01]  /*2170*/  VIADD R0, R5.reuse, 0x430 ;  /* 0x0000043005007836 */ /* 0x040fe20000000000 */
[----:B----4-:R-:W-:Y:S01]  /*2180*/  UIMAD.WIDE.U32 UR4, UR48, UR7, URZ ;  /* 0x00000007300472a5 */ /* 0x010fe2000f8e00ff */
[C---:B------:R-:W-:Y:S01]  /*2190*/  VIADD R7, R5.reuse, 0x420 ;  /* 0x0000042005077836 */ /* 0x040fe20000000000 */
[----:B------:R-:W4:Y:S02]  /*21a0*/  LDCU UR7, c[0x0][0x658] ;  /* 0x0000cb00ff0777ac */ /* 0x000f240008000800 */
[----:B------:R-:W-:Y:S01]  /*21b0*/  SHF.R.U32.HI R41, RZ, 0x3, R0 ;  /* 0x00000003ff297819 */ /* 0x000fe20000011600 */
[----:B------:R-:W-:Y:S01]  /*21c0*/  UIADD3 UR4, UPT, UPT, -UR5, UR48, URZ ;  /* 0x0000003005047290 */ /* 0x000fe2000fffe1ff */
[----:B------:R-:W2:Y:S02]  /*21d0*/  S2UR UR65, SR_CgaCtaId ;  /* 0x00000000004179c3 */ /* 0x000ea40000008800 */
[----:B------:R-:W-:Y:S01]  /*21e0*/  LOP3.LUT R41, R0, 0x30, R41, 0x78, !PT ;  /* 0x0000003000297812 */ /* 0x000fe200078e7829 */
[C---:B------:R-:W-:Y:S01]  /*21f0*/  VIADD R0, R5.reuse, 0x410 ;  /* 0x0000041005007836 */ /* 0x040fe20000000000 */
[----:B-----5:R-:W-:Y:S01]  /*2200*/  USHF.R.U32.HI UR4, URZ, UR9, UR4 ;  /* 0x00000009ff047299 */ /* 0x020fe20008011604 */
[----:B------:R-:W-:Y:S01]  /*2210*/  IADD3 R5, PT, PT, R5, 0x400, RZ ;  /* 0x0000040005057810 */ /* 0x000fe20007ffe0ff */
[----:B------:R-:W5:Y:S01]  /*2220*/  LDCU.U8 UR9, c[0x0][0x65c] ;  /* 0x0000cb80ff0977ac */ /* 0x000f620008000000 */
[----:B------:R-:W-:Y:S01]  /*2230*/  SHF.R.U32.HI R40, RZ, 0x3, R7 ;  /* 0x00000003ff287819 */ /* 0x000fe20000011607 */
[----:B------:R-:W2:Y:S01]  /*2240*/  S2UR UR63, SR_CgaCtaId ;  /* 0x00000000003f79c3 */ /* 0x000ea20000008800 */
[----:B------:R-:W-:Y:S01]  /*2250*/  UIADD3 UR4, UPT, UPT, UR5, UR4, URZ ;  /* 0x0000000405047290 */ /* 0x000fe2000fffe0ff */
[----:B------:R-:W-:Y:S01]  /*2260*/  SHF.R.U32.HI R39, RZ, 0x3, R0 ;  /* 0x00000003ff277819 */ /* 0x000fe20000011600 */
[----:B------:R-:W-:Y:S01]  /*2270*/  UMOV UR50, 0x400 ;  /* 0x0000040000327882 */ /* 0x000fe20000000000 */
[----:B-1----:R-:W-:Y:S01]  /*2280*/  UIADD3 UR22, UP0, UPT, UR40, 0x240, URZ ;  /* 0x0000024028167890 */ /* 0x002fe2000ff1e0ff */
[----:B------:R-:W-:Y:S01]  /*2290*/  SHF.R.U32.HI R38, RZ, 0x3, R5 ;  /* 0x00000003ff267819 */ /* 0x000fe20000011605 */
[----:B---3--:R-:W-:Y:S01]  /*22a0*/  USHF.R.U32.HI UR4, URZ, UR8, UR4 ;  /* 0x00000008ff047299 */ /* 0x008fe20008011604 */
[----:B------:R-:W-:Y:S01]  /*22b0*/  LOP3.LUT R39, R0, 0x30, R39, 0x78, !PT ;  /* 0x0000003000277812 */ /* 0x000fe200078e7827 */
[----:B------:R-:W1:Y:S01]  /*22c0*/  LDCU.U8 UR8, c[0x0][0x65d] ;  /* 0x0000cba0ff0877ac */ /* 0x000e620008000000 */
[----:B------:R-:W3:Y:S01]  /*22d0*/  S2UR UR61, SR_CgaCtaId ;  /* 0x00000000003d79c3 */ /* 0x000ee20000008800 */
[----:B------:R-:W-:Y:S01]  /*22e0*/  LOP3.LUT R40, R7, 0x30, R40, 0x78, !PT ;  /* 0x0000003007287812 */ /* 0x000fe200078e7828 */
[----:B------:R-:W-:Y:S01]  /*22f0*/  UIADD3 UR4, UPT, UPT, -UR4, URZ, URZ ;  /* 0x000000ff04047290 */ /* 0x000fe2000fffe1ff */
[----:B------:R-:W-:Y:S01]  /*2300*/  LOP3.LUT R38, R5, 0x30, R38, 0x78, !PT ;  /* 0x0000003005267812 */ /* 0x000fe200078e7826 */
[----:B------:R-:W-:-:S02]  /*2310*/  ULEA UR44, UR49, UR50, 0x18 ;  /* 0x00000032312c7291 */ /* 0x000fc4000f8ec0ff */
[----:B------:R-:W-:Y:S02]  /*2320*/  UIMAD UR39, UR4, UR6, UR48 ;  /* 0x00000006042772a4 */ /* 0x000fe4000f8e0230 */
[----:B------:R-:W2:Y:S01]  /*2330*/  S2UR UR59, SR_CgaCtaId ;  /* 0x00000000003b79c3 */ /* 0x000ea20000008800 */
[----:B------:R-:W-:Y:S02]  /*2340*/  UP2UR UR47, UPR, URZ, 0x1 ;  /* 0x00000001ff2f7883 */ /* 0x000fe40008000000 */
[----:B----4-:R-:W-:Y:S01]  /*2350*/  UIMAD.WIDE.U32 UR4, UR39, UR7, URZ ;  /* 0x00000007270472a5 */ /* 0x010fe2000f8e00ff */
[----:B------:R-:W-:Y:S01]  /*2360*/  MOV R0, UR44 ;  /* 0x0000002c00007c02 */ /* 0x000fe20008000f00 */
[----:B------:R-:W4:Y:S03]  /*2370*/  LDCU.64 UR6, c[0x0][0x660] ;  /* 0x0000cc00ff0677ac */ /* 0x000f260008000a00 */
[----:B------:R-:W2:Y:S01]  /*2380*/  S2UR UR57, SR_CgaCtaId ;  /* 0x00000000003979c3 */ /* 0x000ea20000008800 */
[----:B------:R-:W-:-:S02]  /*2390*/  UIADD3 UR4, UPT, UPT, UR39, -UR5, URZ ;  /* 0x8000000527047290 */ /* 0x000fc4000fffe0ff */
[----:B------:R-:W-:Y:S02]  /*23a0*/  UIADD3.X UR23, UPT, UPT, URZ, UR41, URZ, UP0, !UPT ;  /* 0x00000029ff177290 */ /* 0x000fe400087fe4ff */
[----:B-----5:R-:W-:Y:S01]  /*23b0*/  USHF.R.U32.HI UR4, URZ, UR9, UR4 ;  /* 0x00000009ff047299 */ /* 0x020fe20008011604 */
[----:B------:R-:W5:Y:S02]  /*23c0*/  LDCU.U8 UR9, c[0x0][0x668] ;  /* 0x0000cd00ff0977ac */ /* 0x000f640008000000 */
[----:B------:R-:W2:Y:S01]  /*23d0*/  S2UR UR55, SR_CgaCtaId ;  /* 0x00000000003779c3 */ /* 0x000ea20000008800 */
[----:B------:R-:W-:Y:S02]  /*23e0*/  UIADD3 UR4, UPT, UPT, UR5, UR4, URZ ;  /* 0x0000000405047290 */ /* 0x000fe4000fffe0ff */
[----:B------:R-:W-:Y:S02]  /*23f0*/  USHF.L.U32 UR38, UR38, 0x7, URZ ;  /* 0x0000000726267899 */ /* 0x000fe400080006ff */
[----:B-1----:R-:W-:-:S03]  /*2400*/  USHF.R.U32.HI UR35, URZ, UR8, UR4 ;  /* 0x00000008ff237299 */ /* 0x002fc60008011604 */
[----:B------:R-:W1:Y:S01]  /*2410*/  S2UR UR53, SR_CgaCtaId ;  /* 0x00000000003579c3 */ /* 0x000e620000008800 */
[----:B------:R-:W2:Y:S01]  /*2420*/  LDCU.U8 UR8, c[0x0][0x669] ;  /* 0x0000cd20ff0877ac */ /* 0x000ea20008000000 */
[----:B----4-:R-:W-:Y:S01]  /*2430*/  UIMAD.WIDE.U32 UR4, UR35, UR7, URZ ;  /* 0x00000007230472a5 */ /* 0x010fe2000f8e00ff */
[----:B------:R-:W-:Y:S01]  /*2440*/  R2UR UR7, R44 ;  /* 0x000000002c0772ca */ /* 0x000fe200000e0000 */
[----:B------:R-:W-:-:S04]  /*2450*/  UIADD3 UR20, UP6, UPT, UR40, 0x240, URZ ;  /* 0x0000024028147890 */ /* 0x000fc8000ffde0ff */
[----:B------:R-:W4:Y:S01]  /*2460*/  S2UR UR51, SR_CgaCtaId ;  /* 0x00000000003379c3 */ /* 0x000f220000008800 */
[----:B------:R-:W-:Y:S02]  /*2470*/  UIADD3 UR4, UPT, UPT, UR35, -UR5, URZ ;  /* 0x8000000523047290 */ /* 0x000fe4000fffe0ff */
[----:B------:R-:W-:Y:S02]  /*2480*/  UIADD3 UR18, UP5, UPT, UR40, 0x240, URZ ;  /* 0x0000024028127890 */ /* 0x000fe4000ffbe0ff */
[----:B-----5:R-:W-:Y:S02]  /*2490*/  USHF.R.U32.HI UR4, URZ, UR9, UR4 ;  /* 0x00000009ff047299 */ /* 0x020fe40008011604 */
[----:B------:R-:W-:Y:S02]  /*24a0*/  UIADD3 UR16, UP4, UPT, UR40, 0x240, URZ ;  /* 0x0000024028107890 */ /* 0x000fe4000ff9e0ff */
[----:B------:R-:W-:Y:S02]  /*24b0*/  UIADD3 UR4, UPT, UPT, UR5, UR4, URZ ;  /* 0x0000000405047290 */ /* 0x000fe4000fffe0ff */
[----:B------:R-:W-:-:S02]  /*24c0*/  UIADD3 UR14, UP3, UPT, UR40, 0x240, URZ ;  /* 0x00000240280e7890 */ /* 0x000fc4000ff7e0ff */
[----:B--2---:R-:W-:Y:S01]  /*24d0*/  USHF.R.U32.HI UR4, URZ, UR8, UR4 ;  /* 0x00000008ff047299 */ /* 0x004fe20008011604 */
[----:B------:R-:W2:Y:S03]  /*24e0*/  LDCU UR8, c[0x0][0x374] ;  /* 0x00006e80ff0877ac */ /* 0x000ea60008000800 */
[----:B------:R-:W-:Y:S01]  /*24f0*/  UIADD3 UR4, UPT, UPT, -UR4, URZ, URZ ;  /* 0x000000ff04047290 */ /* 0x000fe2000fffe1ff */
[----:B------:R-:W2:Y:S03]  /*2500*/  LDCU UR5, c[0x0][0x370] ;  /* 0x00006e00ff0577ac */ /* 0x000ea60008000800 */
[----:B------:R-:W-:-:S03]  /*2510*/  UIMAD UR6, UR4, UR6, UR35 ;  /* 0x00000006040672a4 */ /* 0x000fc6000f8e0223 */
[----:B------:R-:W-:Y:S01]  /*2520*/  R2UR UR4, R2 ;  /* 0x00000000020472ca */ /* 0x000fe200000e0000 */
[----:B------:R-:W-:Y:S02]  /*2530*/  UIADD3 UR35, UPT, UPT, -UR35, URZ, URZ ;  /* 0x000000ff23237290 */ /* 0x000fe4000fffe1ff */
[----:B------:R-:W-:Y:S02]  /*2540*/  UIADD3 UR12, UP2, UPT, UR40, 0x240, URZ ;  /* 0x00000240280c7890 */ /* 0x000fe4000ff5e0ff */
[----:B------:R-:W-:Y:S01]  /*2550*/  UIMAD UR39, UR35, UR69, UR39 ;  /* 0x00000045232772a4 */ /* 0x000fe2000f8e0227 */
[----:B------:R-:W-:Y:S01]  /*2560*/  IMAD.U32 R45, RZ, RZ, UR6 ;  /* 0x00000006ff2d7e24 */ /* 0x000fe2000f8e00ff */
[----:B------:R-:W-:Y:S01]  /*2570*/  UIADD3 UR10, UP1, UPT, UR40, 0x240, URZ ;  /* 0x00000240280a7890 */ /* 0x000fe2000ff3e0ff */
[----:B------:R-:W-:Y:S01]  /*2580*/  UMOV UR68, 0x400 ;  /* 0x0000040000447882 */ /* 0x000fe20000000000 */
[----:B------:R-:W-:Y:S02]  /*2590*/  UMOV UR66, 0x400 ;  /* 0x0000040000427882 */ /* 0x000fe40000000000 */
[----:B------:R-:W-:Y:S01]  /*25a0*/  IMAD.U32 R46, RZ, RZ, UR39 ;  /* 0x00000027ff2e7e24 */ /* 0x000fe2000f8e00ff */
[----:B------:R-:W-:Y:S01]  /*25b0*/  UMOV UR64, 0x400 ;  /* 0x0000040000407882 */ /* 0x000fe20000000000 */
[----:B------:R-:W-:Y:S01]  /*25c0*/  ULEA UR7, UR4, UR7, 0x15 ;  /* 0x0000000704077291 */ /* 0x000fe2000f8ea8ff */
[----:B------:R-:W5:Y:S01]  /*25d0*/  LDCU UR4, c[0x0][0x378] ;  /* 0x00006f00ff0477ac */ /* 0x000f620008000800 */
[----:B--2---:R-:W-:-:S02]  /*25e0*/  UIMAD UR5, UR8, UR5, URZ ;  /* 0x00000005080572a4 */ /* 0x004fc4000f8e02ff */
[----:B------:R-:W-:Y:S01]  /*25f0*/  UIADD3 UR8, UP0, UPT, UR40, 0x240, URZ ;  /* 0x0000024028087890 */ /* 0x000fe2000ff1e0ff */
[----:B------:R-:W-:Y:S01]  /*2600*/  UMOV UR62, 0x400 ;  /* 0x00000400003e7882 */ /* 0x000fe20000000000 */
[----:B------:R-:W-:Y:S01]  /*2610*/  UMOV UR60, 0x400 ;  /* 0x00000400003c7882 */ /* 0x000fe20000000000 */
[----:B------:R-:W-:Y:S01]  /*2620*/  UMOV UR58, 0x400 ;  /* 0x00000400003a7882 */ /* 0x000fe20000000000 */
[----:B------:R-:W-:Y:S01]  /*2630*/  UMOV UR56, 0x400 ;  /* 0x0000040000387882 */ /* 0x000fe20000000000 */
[----:B------:R-:W-:Y:S01]  /*2640*/  UMOV UR54, 0x400 ;  /* 0x0000040000367882 */ /* 0x000fe20000000000 */
[----:B------:R-:W-:Y:S01]  /*2650*/  UMOV UR52, 0x400 ;  /* 0x0000040000347882 */ /* 0x000fe20000000000 */
[----:B------:R-:W2:Y:S01]  /*2660*/  LDCU.64 UR42, c[0x0][0x358] ;  /* 0x00006b00ff2a77ac */ /* 0x000ea20008000a00 */
[----:B-----5:R-:W-:Y:S01]  /*2670*/  UIMAD UR4, UR5, UR4, URZ ;  /* 0x00000004050472a4 */ /* 0x020fe2000f8e02ff */
[----:B------:R-:W5:Y:S03]  /*2680*/  LDCU UR46, c[0x0][0x658] ;  /* 0x0000cb00ff2e77ac */ /* 0x000f660008000800 */
[----:B------:R-:W-:Y:S01]  /*2690*/  ULEA.HI UR4, UR4, UR4, URZ, 0x1 ;  /* 0x0000000404047291 */ /* 0x000fe2000f8f08ff */
[----:B------:R-:W2:Y:S01]  /*26a0*/  LDCU UR45, c[0x0][0x654] ;  /* 0x0000ca80ff2d77ac */ /* 0x000ea20008000800 */
[----:B------:R-:W2:Y:S01]  /*26b0*/  LDCU.64 UR24, c[0x0][0x648] ;  /* 0x0000c900ff1877ac */ /* 0x000ea20008000a00 */
[----:B------:R-:W2:Y:S01]  /*26c0*/  LDCU.64 UR36, c[0x0][0x660] ;  /* 0x0000cc00ff2477ac */ /* 0x000ea20008000a00 */
[----:B------:R-:W-:-:S02]  /*26d0*/  ULEA UR34, UR67, UR68, 0x18 ;  /* 0x0000004443227291 */ /* 0x000fc4000f8ec0ff */
[----:B------:R-:W-:Y:S02]  /*26e0*/  ULEA UR33, UR65, UR66, 0x18 ;  /* 0x0000004241217291 */ /* 0x000fe4000f8ec0ff */
[----:B------:R-:W-:Y:S02]  /*26f0*/  ULEA UR32, UR63, UR64, 0x18 ;  /* 0x000000403f207291 */ /* 0x000fe4000f8ec0ff */
[----:B---3--:R-:W-:Y:S02]  /*2700*/  ULEA UR31, UR61, UR62, 0x18 ;  /* 0x0000003e3d1f7291 */ /* 0x008fe4000f8ec0ff */
[----:B------:R-:W-:Y:S02]  /*2710*/  ULEA UR30, UR59, UR60, 0x18 ;  /* 0x0000003c3b1e7291 */ /* 0x000fe4000f8ec0ff */
[----:B------:R-:W-:Y:S02]  /*2720*/  ULEA UR29, UR57, UR58, 0x18 ;  /* 0x0000003a391d7291 */ /* 0x000fe4000f8ec0ff */
[----:B------:R-:W-:-:S02]  /*2730*/  ULEA UR28, UR55, UR56, 0x18 ;  /* 0x00000038371c7291 */ /* 0x000fc4000f8ec0ff */
[----:B-1----:R-:W-:Y:S02]  /*2740*/  ULEA UR27, UR53, UR54, 0x18 ;  /* 0x00000036351b7291 */ /* 0x002fe4000f8ec0ff */
[----:B----4-:R-:W-:Y:S02]  /*2750*/  ULEA UR26, UR51, UR52, 0x18 ;  /* 0x00000034331a7291 */ /* 0x010fe4000f8ec0ff */
[----:B------:R-:W-:Y:S02]  /*2760*/  ULOP3.LUT UR38, UR38, 0x80, URZ, 0xc0, !UPT ;  /* 0x0000008026267892 */ /* 0x000fe4000f8ec0ff */
[----:B------:R-:W-:Y:S02]  /*2770*/  UIADD3.X UR21, UPT, UPT, URZ, UR41, URZ, UP6, !UPT ;  /* 0x00000029ff157290 */ /* 0x000fe4000b7fe4ff */
[----:B------:R-:W-:Y:S02]  /*2780*/  UIADD3.X UR19, UPT, UPT, URZ, UR41, URZ, UP5, !UPT ;  /* 0x00000029ff137290 */ /* 0x000fe4000affe4ff */
[----:B------:R-:W-:-:S02]  /*2790*/  UIADD3.X UR17, UPT, UPT, URZ, UR41, URZ, UP4, !UPT ;  /* 0x00000029ff117290 */ /* 0x000fc4000a7fe4ff */
[----:B------:R-:W-:Y:S02]  /*27a0*/  UIADD3.X UR15, UPT, UPT, URZ, UR41, URZ, UP3, !UPT ;  /* 0x00000029ff0f7290 */ /* 0x000fe40009ffe4ff */
[----:B------:R-:W-:Y:S02]  /*27b0*/  UIADD3.X UR13, UPT, UPT, URZ, UR41, URZ, UP2, !UPT ;  /* 0x00000029ff0d7290 */ /* 0x000fe400097fe4ff */
[----:B------:R-:W-:Y:S02]  /*27c0*/  UIADD3.X UR11, UPT, UPT, URZ, UR41, URZ, UP1, !UPT ;  /* 0x00000029ff0b7290 */ /* 0x000fe40008ffe4ff */
[----:B------:R-:W-:Y:S02]  /*27d0*/  UIADD3.X UR9, UPT, UPT, URZ, UR41, URZ, UP0, !UPT ;  /* 0x00000029ff097290 */ /* 0x000fe400087fe4ff */
[----:B--2--5:R-:W-:-:S12]  /*27e0*/  USHF.R.S32.HI UR35, URZ, 0x1, UR4 ;  /* 0x00000001ff237899 */ /* 0x024fd80008011404 */
.L_x_55:
[----:B------:R-:W-:Y:S01]  /*27f0*/  SHF.L.U32 R4, R36, 0x1f, RZ ;  /* 0x0000001f24047819 */ /* 0x000fe200000006ff */
[----:B------:R-:W-:Y:S03]  /*2800*/  BSSY B0, `(.L_x_35) ;  /* 0x0000003000007945 */ /* 0x000fe60003800000 */
[----:B-1----:R-:W1:Y:S02]  /*2810*/  SYNCS.PHASECHK.TRANS64.TRYWAIT P0, [R3+URZ+0x30], R4 ;  /* 0x00003004030075a7 */ /* 0x002e6400080011ff */
[----:B-1-3--:R-:W-:Y:S05]  /*2820*/  @!P0 BRA `(.L_x_36) ;  /* 0x0000002400fc8947 */ /* 0x00afea0003800000 */
.L_x_67:
[----:B------:R-:W-:Y:S05]  /*2830*/  BSYNC B0 ;  /* 0x0000000000007941 */ /* 0x000fea0003800000 */
.L_x_35:
[----:B-1----:R-:W1:Y:S01]  /*2840*/  LDTM.x32 R4, tmem[UR7] ;  /* 0x00000007000479ee */ /* 0x002e6200082c0000 */
[----:B------:R-:W-:Y:S01]  /*2850*/  ISETP.NE.AND P2, PT, R2, RZ, PT ;  /* 0x000000ff0200720c */ /* 0x000fe20003f45270 */
[----:B------:R-:W-:Y:S01]  /*2860*/  IMAD.SHL.U32 R45, R45, 0x100, RZ ;  /* 0x000001002d2d7824 */ /* 0x000fe200078e00ff */
[----:B------:R-:W-:Y:S02]  /*2870*/  LEA R46, R46, UR38, 0x8 ;  /* 0x000000262e2e7c11 */ /* 0x000fe4000f8e40ff */
[----:B-1----:R-:W-:Y:S02]  /*2880*/  FMNMX.NAN R60, |R15|, |R31|, !PT ;  /* 0x4000001f0f3c7209 */ /* 0x002fe40007820200 */
[----:B------:R-:W-:Y:S02]  /*2890*/  FMNMX.NAN R52, |R19|, |R35|, !PT ;  /* 0x4000002313347209 */ /* 0x000fe40007820200 */
[C---:B------:R-:W-:Y:S02]  /*28a0*/  F2FP.BF16.F32.PACK_AB R49, R7.reuse, R6 ;  /* 0x000000060731723e */ /* 0x040fe400000010ff */
[----:B------:R-:W-:-:S02]  /*28b0*/  FMNMX3.NAN R60, |R7|, |R23|, R60, !PT ;  /* 0x40000017073c7276 */ /* 0x000fc4000782023c */
[----:B------:R-:W-:Y:S02]  /*28c0*/  F2FP.BF16.F32.PACK_AB R51, R11, R10 ;  /* 0x0000000a0b33723e */ /* 0x000fe400000010ff */
[----:B------:R-:W-:Y:S02]  /*28d0*/  F2FP.BF16.F32.PACK_AB R50, R9, R8 ;  /* 0x000000080932723e */ /* 0x000fe400000010ff */
[----:B------:R-:W-:Y:S02]  /*28e0*/  F2FP.BF16.F32.PACK_AB R48, R5, R4 ;  /* 0x000000040530723e */ /* 0x000fe400000010ff */
[----:B------:R-:W-:Y:S02]  /*28f0*/  FMNMX.NAN R7, |R14|, |R30|, !PT ;  /* 0x4000001e0e077209 */ /* 0x000fe40007820200 */
[----:B------:R-:W-:Y:S01]  /*2900*/  F2FP.BF16.F32.PACK_AB R57, R15, R14 ;  /* 0x0000000e0f39723e */ /* 0x000fe200000010ff */
[----:B------:R1:W-:Y:S01]  /*2910*/  STS.128 [R38], R48 ;  /* 0x0000003026007388 */ /* 0x0003e20000000c00 */
[----:B------:R-:W-:-:S02]  /*2920*/  FMNMX.NAN R47, |R18|, |R34|, !PT ;  /* 0x40000022122f7209 */ /* 0x000fc40007820200 */
[----:B------:R-:W-:Y:S02]  /*2930*/  F2FP.BF16.F32.PACK_AB R55, R35, R34 ;  /* 0x000000222337723e */ /* 0x000fe400000010ff */
[----:B------:R-:W-:Y:S02]  /*2940*/  F2FP.BF16.F32.PACK_AB R59, R19, R18 ;  /* 0x00000012133b723e */ /* 0x000fe400000010ff */
[----:B------:R-:W-:Y:S02]  /*2950*/  FMNMX.NAN R14, |R17|, |R33|, !PT ;  /* 0x40000021110e7209 */ /* 0x000fe40007820200 */
[-C--:B------:R-:W-:Y:S02]  /*2960*/  F2FP.BF16.F32.PACK_AB R54, R33, R32.reuse ;  /* 0x000000202136723e */ /* 0x080fe400000010ff */
[----:B------:R-:W-:Y:S02]  /*2970*/  FMNMX.NAN R15, |R16|, |R32|, !PT ;  /* 0x40000020100f7209 */ /* 0x000fe40007820200 */
[----:B------:R-:W-:-:S02]  /*2980*/  F2FP.BF16.F32.PACK_AB R58, R17, R16 ;  /* 0x00000010113a723e */ /* 0x000fc400000010ff */
[----:B------:R-:W-:Y:S02]  /*2990*/  F2FP.BF16.F32.PACK_AB R56, R13, R12 ;  /* 0x0000000c0d38723e */ /* 0x000fe400000010ff */
[----:B------:R-:W-:Y:S02]  /*29a0*/  FMNMX3.NAN R11, |R11|, |R27|, R52, !PT ;  /* 0x4000001b0b0b7276 */ /* 0x000fe40007820234 */
[----:B------:R-:W-:Y:S01]  /*29b0*/  F2FP.BF16.F32.PACK_AB R35, R27, R26 ;  /* 0x0000001a1b23723e */ /* 0x000fe200000010ff */
[----:B------:R1:W-:Y:S01]  /*29c0*/  STS.128 [R39], R56 ;  /* 0x0000003827007388 */ /* 0x0003e20000000c00 */
[----:B------:R-:W-:Y:S02]  /*29d0*/  F2FP.BF16.F32.PACK_AB R33, R23, R22 ;  /* 0x000000161721723e */ /* 0x000fe400000010ff */
[----:B------:R-:W-:Y:S02]  /*29e0*/  F2FP.BF16.F32.PACK_AB R34, R25, R24 ;  /* 0x000000181922723e */ /* 0x000fe400000010ff */
[----:B------:R-:W-:-:S02]  /*29f0*/  F2FP.BF16.F32.PACK_AB R32, R21, R20 ;  /* 0x000000141520723e */ /* 0x000fc400000010ff */
[----:B------:R-:W-:Y:S02]  /*2a00*/  F2FP.BF16.F32.PACK_AB R53, R31, R30 ;  /* 0x0000001e1f35723e */ /* 0x000fe400000010ff */
[----:B------:R-:W-:Y:S01]  /*2a10*/  F2FP.BF16.F32.PACK_AB R52, R29, R28 ;  /* 0x0000001c1d34723e */ /* 0x000fe200000010ff */
[----:B------:R1:W-:Y:S01]  /*2a20*/  STS.128 [R40], R32 ;  /* 0x0000002028007388 */ /* 0x0003e20000000c00 */
[----:B------:R-:W-:Y:S02]  /*2a30*/  FMNMX.NAN R16, |R13|, |R29|, !PT ;  /* 0x4000001d0d107209 */ /* 0x000fe40007820200 */
[----:B------:R-:W-:Y:S01]  /*2a40*/  FMNMX3.NAN R10, |R10|, |R26|, R47, !PT ;  /* 0x4000001a0a0a7276 */ /* 0x000fe2000782022f */
[----:B------:R1:W-:Y:S01]  /*2a50*/  STS.128 [R41], R52 ;  /* 0x0000003429007388 */ /* 0x0003e20000000c00 */
[----:B------:R-:W-:Y:S02]  /*2a60*/  FMNMX.NAN R13, |R12|, |R28|, !PT ;  /* 0x4000001c0c0d7209 */ /* 0x000fe40007820200 */
[----:B------:R-:W-:Y:S01]  /*2a70*/  FMNMX3.NAN R7, |R6|, |R22|, R7, !PT ;  /* 0x4000001606077276 */ /* 0x000fe20007820207 */
[----:B------:R2:W-:Y:S06]  /*2a80*/  MEMBAR.ALL.CTA ;  /* 0x0000000000007992 */ /* 0x0005ec0000008000 */
[----:B--2---:R-:W2:Y:S01]  /*2a90*/  FENCE.VIEW.ASYNC.S ;  /* 0x00000000000073c6 */ /* 0x004ea20000000000 */
[----:B------:R-:W-:-:S02]  /*2aa0*/  FMNMX3.NAN R14, |R9|, |R25|, R14, !PT ;  /* 0x40000019090e7276 */ /* 0x000fc4000782020e */
[----:B------:R-:W-:Y:S02]  /*2ab0*/  FMNMX3.NAN R15, |R8|, |R24|, R15, !PT ;  /* 0x40000018080f7276 */ /* 0x000fe4000782020f */
[----:B------:R-:W-:Y:S02]  /*2ac0*/  FMNMX3.NAN R5, |R5|, |R21|, R16, !PT ;  /* 0x4000001505057276 */ /* 0x000fe40007820210 */
[----:B------:R-:W-:Y:S02]  /*2ad0*/  FMNMX3.NAN R4, |R4|, |R20|, R13, !PT ;  /* 0x4000001404047276 */ /* 0x000fe4000782020d */
[----:B------:R-:W-:Y:S02]  /*2ae0*/  FMNMX.NAN R11, R11, R60, !PT ;  /* 0x0000003c0b0b7209 */ /* 0x000fe40007820000 */
[----:B------:R-:W-:Y:S02]  /*2af0*/  FMNMX.NAN R7, R10, R7, !PT ;  /* 0x000000070a077209 */ /* 0x000fe40007820000 */
[----:B------:R-:W-:-:S02]  /*2b00*/  FMNMX3.NAN R5, R5, R14, R11, !PT ;  /* 0x0000000e05057276 */ /* 0x000fc4000782000b */
[----:B------:R-:W-:-:S04]  /*2b10*/  FMNMX3.NAN R4, R4, R15, R7, !PT ;  /* 0x0000000f04047276 */ /* 0x000fc80007820007 */
[----:B------:R-:W-:-:S04]  /*2b20*/  FMNMX3.NAN R5, R4, R5, RZ, !PT ;  /* 0x0000000504057276 */ /* 0x000fc800078200ff */
[----:B------:R-:W-:Y:S01]  /*2b30*/  FMNMX R47, RZ, R5, !PT ;  /* 0x00000005ff2f7209 */ /* 0x000fe20007800000 */
[----:B--2---:R-:W-:Y:S06]  /*2b40*/  BAR.SYNC.DEFER_BLOCKING 0x2, 0x80 ;  /* 0x0082000000007b1d */ /* 0x004fec0000010000 */
[----:B-1----:R-:W-:Y:S05]  /*2b50*/  @P2 BRA `(.L_x_37) ;  /* 0x0000000000382947 */ /* 0x002fea0003800000 */
[----:B------:R-:W-:Y:S01]  /*2b60*/  IMAD.U32 R3, RZ, RZ, UR34 ;  /* 0x00000022ff037e24 */ /* 0x000fe2000f8e00ff */
[----:B------:R-:W-:-:S04]  /*2b70*/  PLOP3.LUT P0, PT, PT, PT, PT, 0x80, 0x8 ;  /* 0x000000000008781c */ /* 0x000fc80003f0f070 */
[----:B------:R-:W-:-:S13]  /*2b80*/  R2UR UR4, R3 ;  /* 0x00000000030472ca */ /* 0x000fda00000e0000 */
[----:B------:R-:W-:-:S12]  /*2b90*/  UIADD3 UR4, UPT, UPT, UR4, 0x400, URZ ;  /* 0x0000040004047890 */ /* 0x000fd8000fffe0ff */
.L_x_38:
[----:B------:R-:W-:Y:S02]  /*2ba0*/  PLOP3.LUT P1, PT, P1, P0, PT, 0xf2, 0x2f ;  /* 0x00000000002f781c */ /* 0x000fe40000f21e72 */
[----:B------:R-:W-:-:S08]  /*2bb0*/  @P0 R2UR P1, UR6, R46 ;  /* 0x000000002e0602ca */ /* 0x000fd00000020000 */
[----:B------:R-:W-:Y:S02]  /*2bc0*/  PLOP3.LUT P1, PT, P1, P0, PT, 0xf2, 0x2f ;  /* 0x00000000002f781c */ /* 0x000fe40000f21e72 */
[----:B------:R-:W-:-:S08]  /*2bd0*/  @P0 R2UR.OR P1, UR5, R45 ;  /* 0x000000002d0502ca */ /* 0x000fd00000120000 */
[----:B------:R-:W-:Y:S02]  /*2be0*/  @P0 PLOP3.LUT P0, PT, P1, PT, PT, 0x80, 0x8 ;  /* 0x000000000008081c */ /* 0x000fe40000f0f070 */
[----:B------:R-:W-:-:S03]  /*2bf0*/  PLOP3.LUT P1, PT, PT, PT, PT, 0x80, 0x8 ;  /* 0x000000000008781c */ /* 0x000fc60003f2f070 */
[----:B------:R1:W-:Y:S08]  /*2c00*/  UTMASTG.2D [UR4], [UR22], desc[URZ] ;  /* 0x0000ff04160073b5 */ /* 0x0003f00008009000 */
[----:B-1----:R-:W-:Y:S05]  /*2c10*/  @P0 BRA.U.ANY `(.L_x_38) ;  /* 0xfffffffd00e00947 */ /* 0x002fea000393ffff */
[----:B------:R0:W-:Y:S01]  /*2c20*/  UTMACMDFLUSH ;  /* 0x00000000000079b7 */ /* 0x0001e20000000000 */
[----:B------:R-:W-:-:S04]  /*2c30*/  DEPBAR.LE SB0, 0x7 ;  /* 0x000081c00000791a */ /* 0x000fc80000000000 */
.L_x_37:
[----:B------:R-:W-:Y:S06]  /*2c40*/  BAR.SYNC.DEFER_BLOCKING 0x2, 0x80 ;  /* 0x0082000000007b1d */ /* 0x000fec0000010000 */
[----:B------:R-:W1:Y:S02]  /*2c50*/  LDTM.x32 R4, tmem[UR7+0x20] ;  /* 0x00002007000479ee */ /* 0x000e6400082c0000 */
[----:B-1----:R-:W-:Y:S02]  /*2c60*/  FMNMX.NAN R60, |R31|, |R15|, !PT ;  /* 0x4000000f1f3c7209 */ /* 0x002fe40007820200 */
[----:B------:R-:W-:-:S02]  /*2c70*/  FMNMX.NAN R52, |R35|, |R19|, !PT ;  /* 0x4000001323347209 */ /* 0x000fc40007820200 */
[----:B------:R-:W-:Y:S02]  /*2c80*/  FMNMX.NAN R53, |R34|, |R18|, !PT ;  /* 0x4000001222357209 */ /* 0x000fe40007820200 */
[C---:B------:R-:W-:Y:S02]  /*2c90*/  F2FP.BF16.F32.PACK_AB R49, R7.reuse, R6 ;  /* 0x000000060731723e */ /* 0x040fe400000010ff */
[----:B------:R-:W-:Y:S02]  /*2ca0*/  FMNMX3.NAN R60, |R7|, |R23|, R60, !PT ;  /* 0x40000017073c7276 */ /* 0x000fe4000782023c */
[----:B------:R-:W-:Y:S02]  /*2cb0*/  F2FP.BF16.F32.PACK_AB R51, R11, R10 ;  /* 0x0000000a0b33723e */ /* 0x000fe400000010ff */
[----:B------:R-:W-:Y:S02]  /*2cc0*/  F2FP.BF16.F32.PACK_AB R50, R9, R8 ;  /* 0x000000080932723e */ /* 0x000fe400000010ff */
[----:B------:R-:W-:-:S02]  /*2cd0*/  F2FP.BF16.F32.PACK_AB R48, R5, R4 ;  /* 0x000000040530723e */ /* 0x000fc400000010ff */
[-C--:B------:R-:W-:Y:S02]  /*2ce0*/  FMNMX.NAN R7, |R30|, |R14|.reuse, !PT ;  /* 0x4000000e1e077209 */ /* 0x080fe40007820200 */
[----:B------:R-:W-:Y:S01]  /*2cf0*/  F2FP.BF16.F32.PACK_AB R57, R15, R14 ;  /* 0x0000000e0f39723e */ /* 0x000fe200000010ff */
[----:B------:R1:W-:Y:S01]  /*2d00*/  STS.128 [R38+0x2000], R48 ;  /* 0x0020003026007388 */ /* 0x0003e20000000c00 */
[----:B------:R-:W-:Y:S02]  /*2d10*/  F2FP.BF16.F32.PACK_AB R55, R35, R34 ;  /* 0x000000222337723e */ /* 0x000fe400000010ff */
[----:B------:R-:W-:Y:S02]  /*2d20*/  F2FP.BF16.F32.PACK_AB R59, R19, R18 ;  /* 0x00000012133b723e */ /* 0x000fe400000010ff */
[C---:B------:R-:W-:Y:S02]  /*2d30*/  FMNMX.NAN R14, |R33|.reuse, |R17|, !PT ;  /* 0x40000011210e7209 */ /* 0x040fe40007820200 */
[----:B------:R-:W-:-:S02]  /*2d40*/  F2FP.BF16.F32.PACK_AB R54, R33, R32 ;  /* 0x000000202136723e */ /* 0x000fc400000010ff */
[-C--:B------:R-:W-:Y:S02]  /*2d50*/  FMNMX.NAN R15, |R32|, |R16|.reuse, !PT ;  /* 0x40000010200f7209 */ /* 0x080fe40007820200 */
[----:B------:R-:W-:Y:S02]  /*2d60*/  F2FP.BF16.F32.PACK_AB R58, R17, R16 ;  /* 0x00000010113a723e */ /* 0x000fe400000010ff */
[----:B------:R-:W-:Y:S02]  /*2d70*/  F2FP.BF16.F32.PACK_AB R56, R13, R12 ;  /* 0x0000000c0d38723e */ /* 0x000fe400000010ff */
[----:B------:R-:W-:Y:S02]  /*2d80*/  FMNMX3.NAN R11, |R11|, |R27|, R52, !PT ;  /* 0x4000001b0b0b7276 */ /* 0x000fe40007820234 */
[-C--:B------:R-:W-:Y:S01]  /*2d90*/  FMNMX3.NAN R10, |R10|, |R26|.reuse, R53, !PT ;  /* 0x4000001a0a0a7276 */ /* 0x080fe20007820235 */
[----:B------:R1:W-:Y:S01]  /*2da0*/  STS.128 [R39+0x2000], R56 ;  /* 0x0020003827007388 */ /* 0x0003e20000000c00 */
[----:B------:R-:W-:-:S02]  /*2db0*/  F2FP.BF16.F32.PACK_AB R35, R27, R26 ;  /* 0x0000001a1b23723e */ /* 0x000fc400000010ff */
[----:B------:R-:W-:Y:S02]  /*2dc0*/  F2FP.BF16.F32.PACK_AB R33, R23, R22 ;  /* 0x000000161721723e */ /* 0x000fe400000010ff */
[----:B------:R-:W-:Y:S02]  /*2dd0*/  F2FP.BF16.F32.PACK_AB R34, R25, R24 ;  /* 0x000000181922723e */ /* 0x000fe400000010ff */
[----:B------:R-:W-:Y:S02]  /*2de0*/  F2FP.BF16.F32.PACK_AB R32, R21, R20 ;  /* 0x000000141520723e */ /* 0x000fe400000010ff */
[----:B------:R-:W-:Y:S02]  /*2df0*/  F2FP.BF16.F32.PACK_AB R53, R31, R30 ;  /* 0x0000001e1f35723e */ /* 0x000fe400000010ff */
[C---:B------:R-:W-:Y:S01]  /*2e00*/  F2FP.BF16.F32.PACK_AB R52, R29.reuse, R28 ;  /* 0x0000001c1d34723e */ /* 0x040fe200000010ff */
[----:B------:R1:W-:Y:S01]  /*2e10*/  STS.128 [R40+0x2000], R32 ;  /* 0x0020002028007388 */ /* 0x0003e20000000c00 */
[----:B------:R-:W-:-:S02]  /*2e20*/  FMNMX.NAN R16, |R29|, |R13|, !PT ;  /* 0x4000000d1d107209 */ /* 0x000fc40007820200 */
[----:B------:R-:W-:Y:S01]  /*2e30*/  FMNMX.NAN R13, |R28|, |R12|, !PT ;  /* 0x4000000c1c0d7209 */ /* 0x000fe20007820200 */
[----:B------:R1:W-:Y:S01]  /*2e40*/  STS.128 [R41+0x2000], R52 ;  /* 0x0020003429007388 */ /* 0x0003e20000000c00 */
[----:B------:R-:W-:Y:S02]  /*2e50*/  FMNMX3.NAN R7, |R6|, |R22|, R7, !PT ;  /* 0x4000001606077276 */ /* 0x000fe40007820207 */
[----:B------:R-:W-:Y:S01]  /*2e60*/  FMNMX3.NAN R14, |R9|, |R25|, R14, !PT ;  /* 0x40000019090e7276 */ /* 0x000fe2000782020e */
[----:B------:R2:W-:Y:S06]  /*2e70*/  MEMBAR.ALL.CTA ;  /* 0x0000000000007992 */ /* 0x0005ec0000008000 */
[----:B--2---:R-:W2:Y:S01]  /*2e80*/  FENCE.VIEW.ASYNC.S ;  /* 0x00000000000073c6 */ /* 0x004ea20000000000 */
[----:B------:R-:W-:-:S02]  /*2e90*/  FMNMX3.NAN R15, |R8|, |R24|, R15, !PT ;  /* 0x40000018080f7276 */ /* 0x000fc4000782020f */
[----:B------:R-:W-:Y:S02]  /*2ea0*/  FMNMX3.NAN R5, |R5|, |R21|, R16, !PT ;  /* 0x4000001505057276 */ /* 0x000fe40007820210 */
[----:B------:R-:W-:Y:S02]  /*2eb0*/  FMNMX3.NAN R4, |R4|, |R20|, R13, !PT ;  /* 0x4000001404047276 */ /* 0x000fe4000782020d */
[----:B------:R-:W-:Y:S02]  /*2ec0*/  FMNMX.NAN R11, R11, R60, !PT ;  /* 0x0000003c0b0b7209 */ /* 0x000fe40007820000 */
[----:B------:R-:W-:Y:S02]  /*2ed0*/  FMNMX.NAN R7, R10, R7, !PT ;  /* 0x000000070a077209 */ /* 0x000fe40007820000 */
[----:B------:R-:W-:Y:S02]  /*2ee0*/  FMNMX3.NAN R5, R5, R14, R11, !PT ;  /* 0x0000000e05057276 */ /* 0x000fe4000782000b */
[----:B------:R-:W-:-:S04]  /*2ef0*/  FMNMX3.NAN R4, R4, R15, R7, !PT ;  /* 0x0000000f04047276 */ /* 0x000fc80007820007 */
[----:B------:R-:W-:-:S04]  /*2f00*/  FMNMX3.NAN R4, R4, R5, RZ, !PT ;  /* 0x0000000504047276 */ /* 0x000fc800078200ff */
[----:B------:R-:W-:Y:S01]  /*2f10*/  FMNMX R47, R47, R4, !PT ;  /* 0x000000042f2f7209 */ /* 0x000fe20007800000 */
[----:B--2---:R-:W-:Y:S06]  /*2f20*/  BAR.SYNC.DEFER_BLOCKING 0x2, 0x80 ;  /* 0x0082000000007b1d */ /* 0x004fec0000010000 */
[----:B------:R-:W-:Y:S05]  /*2f30*/  @P2 BRA `(.L_x_39) ;  /* 0x00000000003c2947 */ /* 0x000fea0003800000 */
[----:B------:R-:W-:Y:S01]  /*2f40*/  IMAD.U32 R3, RZ, RZ, UR33 ;  /* 0x00000021ff037e24 */ /* 0x000fe2000f8e00ff */
[----:B------:R-:W-:Y:S01]  /*2f50*/  PLOP3.LUT P0, PT, PT, PT, PT, 0x80, 0x8 ;  /* 0x000000000008781c */ /* 0x000fe20003f0f070 */
[----:B------:R-:W-:-:S03]  /*2f60*/  VIADD R4, R45, 0x20 ;  /* 0x000000202d047836 */ /* 0x000fc60000000000 */
[----:B------:R-:W-:-:S13]  /*2f70*/  R2UR UR4, R3 ;  /* 0x00000000030472ca */ /* 0x000fda00000e0000 */
[----:B------:R-:W-:-:S12]  /*2f80*/  UIADD3 UR4, UPT, UPT, UR4, 0x2400, URZ ;  /* 0x0000240004047890 */ /* 0x000fd8000fffe0ff */
.L_x_40:
[----:B------:R-:W-:Y:S02]  /*2f90*/  PLOP3.LUT P1, PT, P1, P0, PT, 0xf2, 0x2f ;  /* 0x00000000002f781c */ /* 0x000fe40000f21e72 */
[----:B------:R-:W-:-:S08]  /*2fa0*/  @P0 R2UR P1, UR6, R46 ;  /* 0x000000002e0602ca */ /* 0x000fd00000020000 */
[----:B------:R-:W-:Y:S02]  /*2fb0*/  PLOP3.LUT P1, PT, P1, P0, PT, 0xf2, 0x2f ;  /* 0x00000000002f781c */ /* 0x000fe40000f21e72 */
[----:B------:R-:W-:-:S08]  /*2fc0*/  @P0 R2UR.OR P1, UR5, R4 ;  /* 0x00000000040502ca */ /* 0x000fd00000120000 */
[----:B------:R-:W-:Y:S02]  /*2fd0*/  @P0 PLOP3.LUT P0, PT, P1, PT, PT, 0x80, 0x8 ;  /* 0x000000000008081c */ /* 0x000fe40000f0f070 */
[----:B------:R-:W-:-:S03]  /*2fe0*/  PLOP3.LUT P1, PT, PT, PT, PT, 0x80, 0x8 ;  /* 0x000000000008781c */ /* 0x000fc60003f2f070 */
[----:B------:R2:W-:Y:S08]  /*2ff0*/  UTMASTG.2D [UR4], [UR20], desc[URZ] ;  /* 0x0000ff04140073b5 */ /* 0x0005f00008009000 */
[----:B--2---:R-:W-:Y:S05]  /*3000*/  @P0 BRA.U.ANY `(.L_x_40) ;  /* 0xfffffffd00e00947 */ /* 0x004fea000393ffff */
[----:B------:R0:W-:Y:S01]  /*3010*/  UTMACMDFLUSH ;  /* 0x00000000000079b7 */ /* 0x0001e20000000000 */
[----:B------:R-:W-:-:S04]  /*3020*/  DEPBAR.LE SB0, 0x7 ;  /* 0x000081c00000791a */ /* 0x000fc80000000000 */
.L_x_39:
[----:B------:R-:W-:Y:S06]  /*3030*/  BAR.SYNC.DEFER_BLOCKING 0x2, 0x80 ;  /* 0x0082000000007b1d */ /* 0x000fec0000010000 */
[----:B-1----:R-:W1:Y:S02]  /*3040*/  LDTM.x32 R4, tmem[UR7+0x40] ;  /* 0x00004007000479ee */ /* 0x002e6400082c0000 */
        /* <DEDUP_REMOVED lines=51> */
.L_x_42:
        /* <DEDUP_REMOVED lines=10> */
.L_x_41:
        /* <DEDUP_REMOVED lines=53> */
.L_x_44:
        /* <DEDUP_REMOVED lines=10> */
.L_x_43:
        /* <DEDUP_REMOVED lines=53> */
.L_x_46:
        /* <DEDUP_REMOVED lines=10> */
.L_x_45:
        /* <DEDUP_REMOVED lines=53> */
.L_x_48:
        /* <DEDUP_REMOVED lines=10> */
.L_x_47:
        /* <DEDUP_REMOVED lines=53> */
.L_x_50:
        /* <DEDUP_REMOVED lines=10> */
.L_x_49:
        /* <DEDUP_REMOVED lines=53> */
.L_x_52:
        /* <DEDUP_REMOVED lines=10> */
.L_x_51:
[----:B------:R-:W-:Y:S01]  /*47d0*/  BAR.SYNC.DEFER_BLOCKING 0x2, 0x80 ;  /* 0x0082000000007b1d */ /* 0x000fe20000010000 */
[----:B------:R-:W-:Y:S02]  /*47e0*/  CREDUX.MAX.S32 UR4, R4 ;  /* 0x00000000040472cc */ /* 0x000fe40000000200 */
[----:B------:R-:W-:-:S03]  /*47f0*/  ISETP.NE.AND P0, PT, R37, RZ, PT ;  /* 0x000000ff2500720c */ /* 0x000fc60003f05270 */
[----:B------:R-:W-:Y:S08]  /*4800*/  BSSY.RECONVERGENT B0, `(.L_x_53) ;  /* 0x000000c000007945 */ /* 0x000ff00003800200 */
[----:B------:R-:W-:-:S05]  /*4810*/  IMAD.U32 R5, RZ, RZ, UR4 ;  /* 0x00000004ff057e24 */ /* 0x000fca000f8e00ff */
[----:B------:R2:W-:Y:S01]  /*4820*/  @!P0 STS [R42+0x38c00], R5 ;  /* 0x038c00052a008388 */ /* 0x0005e20000000800 */
[----:B------:R-:W-:Y:S01]  /*4830*/  BAR.SYNC.DEFER_BLOCKING 0x2, 0x80 ;  /* 0x0082000000007b1d */ /* 0x000fe20000010000 */
[----:B------:R-:W-:-:S13]  /*4840*/  LOP3.LUT P0, RZ, R2, R37, RZ, 0xfc, !PT ;  /* 0x0000002502ff7212 */ /* 0x000fda000780fcff */
[----:B------:R-:W-:Y:S05]  /*4850*/  @P0 BRA `(.L_x_54) ;  /* 0x0000000000180947 */ /* 0x000fea0003800000 */
[----:B------:R-:W-:Y:S01]  /*4860*/  IMAD.U32 R3, RZ, RZ, UR26 ;  /* 0x0000001aff037e24 */ /* 0x000fe2000f8e00ff */
[----:B------:R-:W3:Y:S04]  /*4870*/  LDC.64 R8, c[0x0][0x640] ;  /* 0x00019000ff087b82 */ /* 0x000ee80000000a00 */
[----:B--2---:R-:W2:Y:S02]  /*4880*/  LDS.128 R4, [R3+0x38c00] ;  /* 0x038c000003047984 */ /* 0x004ea40000000c00 */
[----:B--2---:R-:W-:-:S04]  /*4890*/  FMNMX3 R4, R4, RZ, R5, !PT ;  /* 0x000000ff04047276 */ /* 0x004fc80007800005 */
[----:B------:R-:W-:-:S05]  /*48a0*/  FMNMX3 R7, R4, R6, R7, !PT ;  /* 0x0000000604077276 */ /* 0x000fca0007800007 */
[----:B---3--:R3:W-:Y:S02]  /*48b0*/  REDG.E.MAX.S32.STRONG.GPU desc[UR42][R8.64], R7 ;  /* 0x000000070800798e */ /* 0x0087e4000d12e32a */
.L_x_54:
[----:B------:R-:W-:Y:S05]  /*48c0*/  BSYNC.RECONVERGENT B0 ;  /* 0x0000000000007941 */ /* 0x000fea0003800200 */
.L_x_53:
[----:B------:R-:W4:Y:S01]  /*48d0*/  LDCU.U8 UR5, c[0x0][0x650] ;  /* 0x0000ca00ff0577ac */ /* 0x000f220008000000 */
[----:B------:R-:W-:Y:S01]  /*48e0*/  VIADD R43, R43, UR35 ;  /* 0x000000232b2b7c36 */ /* 0x000fe20008000000 */
[----:B------:R-:W-:Y:S01]  /*48f0*/  LOP3.LUT R36, R36, 0x1, RZ, 0x3c, !PT ;  /* 0x0000000124247812 */ /* 0x000fe200078e3cff */
[----:B------:R-:W5:Y:S02]  /*4900*/  LDCU.U8 UR4, c[0x0][0x651] ;  /* 0x0000ca20ff0477ac */ /* 0x000f640008000000 */
[----:B--2---:R-:W-:Y:S01]  /*4910*/  IMAD.HI.U32 R5, R43, UR25, RZ ;  /* 0x000000192b057c27 */ /* 0x004fe2000f8e00ff */
[----:B------:R-:W-:-:S03]  /*4920*/  ELECT P0, URZ, PT ;  /* 0x0000000000ff782f */ /* 0x000fc60003800000 */
[----:B------:R-:W-:-:S05]  /*4930*/  IMAD.IADD R4, R43, 0x1, -R5 ;  /* 0x000000012b047824 */ /* 0x000fca00078e0a05 */
[----:B----4-:R-:W-:Y:S01]  /*4940*/  SHF.R.U32.HI R4, RZ, UR5, R4 ;  /* 0x00000005ff047c19 */ /* 0x010fe20008011604 */
[----:B------:R-:W2:Y:S04]  /*4950*/  LDCU.U8 UR5, c[0x0][0x65c] ;  /* 0x0000cb80ff0577ac */ /* 0x000ea80008000000 */
[----:B------:R-:W-:Y:S02]  /*4960*/  @P0 MOV R3, R0 ;  /* 0x0000000000030202 */ /* 0x000fe40000000f00 */
[----:B------:R-:W-:-:S04]  /*4970*/  IADD3 R4, PT, PT, R5, R4, RZ ;  /* 0x0000000405047210 */ /* 0x000fc80007ffe0ff */
[----:B-----5:R-:W-:Y:S01]  /*4980*/  SHF.R.U32.HI R46, RZ, UR4, R4 ;  /* 0x00000004ff2e7c19 */ /* 0x020fe20008011604 */
[----:B------:R-:W4:Y:S04]  /*4990*/  LDCU.U8 UR4, c[0x0][0x65d] ;  /* 0x0000cba0ff0477ac */ /* 0x000f280008000000 */
[----:B------:R-:W-:-:S04]  /*49a0*/  IMAD.MOV R46, RZ, RZ, -R46 ;  /* 0x000000ffff2e7224 */ /* 0x000fc800078e0a2e */
[----:B------:R-:W-:-:S04]  /*49b0*/  IMAD R46, R46, UR24, R43 ;  /* 0x000000182e2e7c24 */ /* 0x000fc8000f8e022b */
[----:B------:R-:W-:-:S05]  /*49c0*/  IMAD.HI.U32 R5, R46, UR46, RZ ;  /* 0x0000002e2e057c27 */ /* 0x000fca000f8e00ff */
[----:B------:R-:W-:-:S04]  /*49d0*/  IADD3 R4, PT, PT, R46, -R5, RZ ;  /* 0x800000052e047210 */ /* 0x000fc80007ffe0ff */
[----:B--2---:R-:W-:Y:S01]  /*49e0*/  SHF.R.U32.HI R4, RZ, UR5, R4 ;  /* 0x00000005ff047c19 */ /* 0x004fe20008011604 */
[----:B------:R-:W2:Y:S04]  /*49f0*/  LDCU.U8 UR5, c[0x0][0x668] ;  /* 0x0000cd00ff0577ac */ /* 0x000ea80008000000 */
[----:B------:R-:W-:-:S05]  /*4a00*/  IMAD.IADD R4, R5, 0x1, R4 ;  /* 0x0000000105047824 */ /* 0x000fca00078e0204 */
[----:B----4-:R-:W-:Y:S01]  /*4a10*/  SHF.R.U32.HI R45, RZ, UR4, R4 ;  /* 0x00000004ff2d7c19 */ /* 0x010fe20008011604 */
[----:B------:R-:W4:Y:S01]  /*4a20*/  LDCU.U8 UR4, c[0x0][0x669] ;  /* 0x0000cd20ff0477ac */ /* 0x000f220008000000 */
[----:B------:R-:W-:-:S03]  /*4a30*/  @P0 MOV R4, 0x1 ;  /* 0x0000000100040802 */ /* 0x000fc60000000f00 */
[----:B------:R-:W-:Y:S01]  /*4a40*/  IMAD.HI.U32 R6, R45, UR37, RZ ;  /* 0x000000252d067c27 */ /* 0x000fe2000f8e00ff */
[----:B------:R5:W-:Y:S01]  /*4a50*/  @P0 SYNCS.ARRIVE.TRANS64.ART0 RZ, [R3+URZ+0x38], R4 ;  /* 0x0000380403ff09a7 */ /* 0x000be200085000ff */
[----:B------:R-:W-:Y:S02]  /*4a60*/  ISETP.GE.AND P0, PT, R43, 0x100, PT ;  /* 0x000001002b00780c */ /* 0x000fe40003f06270 */
[----:B------:R-:W-:-:S05]  /*4a70*/  IMAD.IADD R5, R45, 0x1, -R6 ;  /* 0x000000012d057824 */ /* 0x000fca00078e0a06 */
[----:B--2---:R-:W-:-:S05]  /*4a80*/  SHF.R.U32.HI R5, RZ, UR5, R5 ;  /* 0x00000005ff057c19 */ /* 0x004fca0008011605 */
[----:B-----5:R-:W-:Y:S01]  /*4a90*/  IMAD.IADD R4, R6, 0x1, R5 ;  /* 0x0000000106047824 */ /* 0x020fe200078e0205 */
[----:B------:R-:W-:-:S04]  /*4aa0*/  IADD3 R5, PT, PT, -R45, RZ, RZ ;  /* 0x000000ff2d057210 */ /* 0x000fc80007ffe1ff */
[----:B----4-:R-:W-:Y:S01]  /*4ab0*/  SHF.R.U32.HI R4, RZ, UR4, R4 ;  /* 0x00000004ff047c19 */ /* 0x010fe20008011604 */
[----:B------:R-:W-:-:S04]  /*4ac0*/  IMAD R46, R5, UR45, R46 ;  /* 0x0000002d052e7c24 */ /* 0x000fc8000f8e022e */
[----:B------:R-:W-:-:S04]  /*4ad0*/  IMAD.MOV R4, RZ, RZ, -R4 ;  /* 0x000000ffff047224 */ /* 0x000fc800078e0a04 */
[----:B------:R-:W-:Y:S01]  /*4ae0*/  IMAD R45, R4, UR36, R45 ;  /* 0x00000024042d7c24 */ /* 0x000fe2000f8e022d */
[----:B------:R-:W-:Y:S06]  /*4af0*/  @!P0 BRA `(.L_x_55) ;  /* 0xffffffdc003c8947 */ /* 0x000fec000383ffff */
[----:B------:R-:W-:Y:S05]  /*4b00*/  BSYNC B1 ;  /* 0x0000000000017941 */ /* 0x000fea0003800000 */
.L_x_34:
[----:B------:R-:W-:Y:S01]  /*4b10*/  BAR.SYNC.DEFER_BLOCKING 0x2, 0x80 ;  /* 0x0082000000007b1d */ /* 0x000fe20000010000 */
[----:B-1-3--:R-:W-:Y:S01]  /*4b20*/  LOP3.LUT R4, R44, 0xffff, RZ, 0xc0, !PT ;  /* 0x0000ffff2c047812 */ /* 0x00afe200078ec0ff */
[----:B--2---:R-:W-:Y:S02]  /*4b30*/  IMAD.MOV.U32 R3, RZ, RZ, 0xffff ;  /* 0x0000ffffff037424 */ /* 0x004fe400078e00ff */
[----:B------:R-:W-:Y:S01]  /*4b40*/  IMAD.MOV.U32 R2, RZ, RZ, 0x1 ;  /* 0x00000001ff027424 */ /* 0x000fe200078e00ff */
[----:B------:R-:W-:-:S03]  /*4b50*/  SHF.R.U32.HI R4, RZ, 0x5, R4 ;  /* 0x00000005ff047819 */ /* 0x000fc60000011604 */
[----:B------:R-:W1:Y:S01]  /*4b60*/  S2UR UR5, SR_CgaCtaId ;  /* 0x00000000000579c3 */ /* 0x000e620000008800 */
[----:B------:R-:W-:Y:S01]  /*4b70*/  SHF.L.U32 R3, R3, R4, RZ ;  /* 0x0000000403037219 */ /* 0x000fe200000006ff */
[----:B------:R-:W-:-:S05]  /*4b80*/  VIADD R5, R4, 0x10 ;  /* 0x0000001004057836 */ /* 0x000fca0000000000 */
[----:B------:R-:W-:-:S04]  /*4b90*/  SHF.L.U32 R2, R2, R5, RZ ;  /* 0x0000000502027219 */ /* 0x000fc800000006ff */
[----:B------:R-:W-:-:S04]  /*4ba0*/  LOP3.LUT R5, R2, R3, RZ, 0xfc, !PT ;  /* 0x0000000302057212 */ /* 0x000fc800078efcff */
[----:B------:R-:W-:Y:S01]  /*4bb0*/  LOP3.LUT R3, R5, 0xffff, RZ, 0xc0, !PT ;  /* 0x0000ffff05037812 */ /* 0x000fe200078ec0ff */
[----:B------:R-:W-:Y:S01]  /*4bc0*/  NOP ;  /* 0x0000000000007918 */ /* 0x000fe20000000000 */
[----:B------:R-:W-:Y:S02]  /*4bd0*/  UMOV UR4, 0x50 ;  /* 0x0000005000047882 */ /* 0x000fe40000000000 */
[----:B-1----:R-:W-:-:S09]  /*4be0*/  ULEA UR4, UR5, UR4, 0x18 ;  /* 0x0000000405047291 */ /* 0x002fd2000f8ec0ff */
[----:B------:R-:W1:Y:S02]  /*4bf0*/  LDS R0, [UR4] ;  /* 0x00000004ff007984 */ /* 0x000e640008000800 */
[----:B-1----:R-:W-:-:S04]  /*4c00*/  LOP3.LUT R2, R5, 0xffff, R0, 0x80, !PT ;  /* 0x0000ffff05027812 */ /* 0x002fc800078e8000 */
[----:B------:R-:W-:-:S13]  /*4c10*/  ISETP.NE.AND P0, PT, R2, R3, PT ;  /* 0x000000030200720c */ /* 0x000fda0003f05270 */
[----:B------:R-:W-:Y:S05]  /*4c20*/  @P0 BRA `(.L_x_56) ;  /* 0x0000000000500947 */ /* 0x000fea0003800000 */
[----:B------:R-:W-:Y:S02]  /*4c30*/  SHF.R.U32.HI R0, RZ, 0x10, R0 ;  /* 0x00000010ff007819 */ /* 0x000fe40000011600 */
[----:B------:R-:W-:-:S04]  /*4c40*/  SHF.R.U32.HI R3, RZ, 0x10, R5 ;  /* 0x00000010ff037819 */ /* 0x000fc80000011605 */
[----:B------:R-:W-:-:S04]  /*4c50*/  LOP3.LUT R0, R0, R3, RZ, 0xc0, !PT ;  /* 0x0000000300007212 */ /* 0x000fc800078ec0ff */
[----:B------:R-:W-:-:S13]  /*4c60*/  ISETP.NE.AND P0, PT, R0, R3, PT ;  /* 0x000000030000720c */ /* 0x000fda0003f05270 */
[----:B------:R-:W-:Y:S05]  /*4c70*/  @P0 BRA `(.L_x_57) ;  /* 0x0000000000300947 */ /* 0x000fea0003800000 */
[----:B------:R-:W1:Y:S01]  /*4c80*/  S2R R0, SR_LANEID ;  /* 0x0000000000007919 */ /* 0x000e620000000000 */
[----:B------:R-:W-:Y:S02]  /*4c90*/  VOTEU.ANY UR5, UPT, PT ;  /* 0x0000000000057886 */ /* 0x000fe400038e0100 */
[----:B------:R-:W-:-:S06]  /*4ca0*/  UFLO.U32 UR5, UR5 ;  /* 0x00000005000572bd */ /* 0x000fcc00080e0000 */
[----:B-1----:R-:W-:Y:S02]  /*4cb0*/  ISETP.EQ.U32.AND P0, PT, R0, UR5, PT ;  /* 0x0000000500007c0c */ /* 0x002fe4000bf02070 */
[----:B------:R-:W-:-:S13]  /*4cc0*/  R2UR UR5, R5 ;  /* 0x00000000050572ca */ /* 0x000fda00000e0000 */
[----:B------:R-:W-:-:S06]  /*4cd0*/  ULOP3.LUT UR5, URZ, UR5, URZ, 0x33, !UPT ;  /* 0x00000005ff057292 */ /* 0x000fcc000f8e33ff */
[----:B------:R-:W-:-:S04]  /*4ce0*/  IMAD.U32 R0, RZ, RZ, UR5 ;  /* 0x00000005ff007e24 */ /* 0x000fc8000f8e00ff */
[----:B------:R-:W1:Y:S02]  /*4cf0*/  REDUX UR6, R0 ;  /* 0x00000000000673c4 */ /* 0x000e640000000000 */
[----:B------:R2:W-:Y:S01]  /*4d00*/  UTCATOMSWS.AND URZ, UR5 ;  /* 0x0000000500ff79e3 */ /* 0x0005e20008000000 */
[----:B-1----:R-:W-:-:S05]  /*4d10*/  IMAD.U32 R2, RZ, RZ, UR6 ;  /* 0x00000006ff027e24 */ /* 0x002fca000f8e00ff */
[----:B------:R2:W-:Y:S01]  /*4d20*/  @P0 ATOMS.AND RZ, [UR4], R2 ;  /* 0x00000002ffff098c */ /* 0x0005e2000a800004 */
[----:B------:R-:W-:Y:S05]  /*4d30*/  BRA `(.L_x_58) ;  /* 0x0000000000147947 */ /* 0x000fea0003800000 */
.L_x_57:
[----:B------:R-:W-:Y:S02]  /*4d40*/  MOV R2, 0x4d60 ;  /* 0x00004d6000027802 */ /* 0x000fe40000000f00 */
[----:B------:R-:W-:Y:S05]  /*4d50*/  CALL.REL.NOINC `($__internal_0_$__cuda_sm10x_tcgen05_guardrail_trap_col_being_dealloced_not_returned_by_alloc) ;  /* 0x0000000000c87944 */ /* 0x000fea0003c00000 */
[----:B------:R-:W-:Y:S05]  /*4d60*/  BRA `(.L_x_58) ;  /* 0x0000000000087947 */ /* 0x000fea0003800000 */
.L_x_56:
[----:B------:R-:W-:Y:S02]  /*4d70*/  MOV R2, 0x4d90 ;  /* 0x00004d9000027802 */ /* 0x000fe40000000f00 */
[----:B------:R-:W-:Y:S05]  /*4d80*/  CALL.REL.NOINC `($__internal_2_$__cuda_sm10x_tcgen05_guardrail_trap_unallocated_columns_being_dealloced) ;  /* 0x0000000000d47944 */ /* 0x000fea0003c00000 */
.L_x_58:
[----:B------:R-:W-:Y:S01]  /*4d90*/  NOP ;  /* 0x0000000000007918 */ /* 0x000fe20000000000 */
[----:B------:R-:W-:-:S04]  /*4da0*/  DEPBAR.LE SB0, 0x0 ;  /* 0x000080000000791a */ /* 0x000fc80000000000 */
[----:B--2---:R-:W-:Y:S05]  /*4db0*/  EXIT ;  /* 0x000000000000794d */ /* 0x004fea0003800000 */
.L_x_17:
[----:B------:R-:W-:Y:S02]  /*4dc0*/  MOV R6, UR8 ;  /* 0x0000000800067c02 */ /* 0x000fe40008000f00 */
[----:B------:R-:W-:Y:S02]  /*4dd0*/  MOV R7, UR8 ;  /* 0x0000000800077c02 */ /* 0x000fe40008000f00 */
[----:B------:R-:W-:-:S07]  /*4de0*/  MOV R2, UR25 ;  /* 0x0000001900027c02 */ /* 0x000fce0008000f00 */
.L_x_59:
[----:B-1----:R1:W2:Y:S02]  /*4df0*/  SYNCS.PHASECHK.TRANS64.TRYWAIT P0, [R2+URZ+0x18], R7 ;  /* 0x00001807020075a7 */ /* 0x0022a400080011ff */
[----:B--2---:R-:W-:Y:S05]  /*4e00*/  @!P0 NANOSLEEP.SYNCS 0x989680 ;  /* 0x009896800000895d */ /* 0x004fea0003900000 */
[----:B------:R-:W2:Y:S02]  /*4e10*/  @!P0 SYNCS.PHASECHK.TRANS64 P0, [R2+URZ+0x18], R7 ;  /* 0x00001807020085a7 */ /* 0x000ea400080010ff */
[----:B--2---:R-:W-:Y:S05]  /*4e20*/  @!P0 BRA `(.L_x_59) ;  /* 0xfffffffc00f08947 */ /* 0x004fea000383ffff */
[----:B------:R-:W-:Y:S05]  /*4e30*/  BRA `(.L_x_16) ;  /* 0xffffffbc00907947 */ /* 0x000fea000383ffff */
.L_x_20:
[----:B------:R-:W-:Y:S02]  /*4e40*/  MOV R6, UR7 ;  /* 0x0000000700067c02 */ /* 0x000fe40008000f00 */
[----:B------:R-:W-:Y:S02]  /*4e50*/  MOV R7, UR7 ;  /* 0x0000000700077c02 */ /* 0x000fe40008000f00 */
[----:B------:R-:W-:-:S07]  /*4e60*/  MOV R2, UR4 ;  /* 0x0000000400027c02 */ /* 0x000fce0008000f00 */
.L_x_60:
[----:B-1----:R1:W2:Y:S02]  /*4e70*/  SYNCS.PHASECHK.TRANS64.TRYWAIT P0, [R2+URZ+0x18], R7 ;  /* 0x00001807020075a7 */ /* 0x0022a400080011ff */
[----:B--2---:R-:W-:Y:S05]  /*4e80*/  @!P0 NANOSLEEP.SYNCS 0x989680 ;  /* 0x009896800000895d */ /* 0x004fea0003900000 */
[----:B------:R-:W2:Y:S02]  /*4e90*/  @!P0 SYNCS.PHASECHK.TRANS64 P0, [R2+URZ+0x18], R7 ;  /* 0x00001807020085a7 */ /* 0x000ea400080010ff */
[----:B--2---:R-:W-:Y:S05]  /*4ea0*/  @!P0 BRA `(.L_x_60) ;  /* 0xfffffffc00f08947 */ /* 0x004fea000383ffff */
[----:B------:R-:W-:Y:S05]  /*4eb0*/  BRA `(.L_x_61) ;  /* 0xffffffc000987947 */ /* 0x000fea000383ffff */
.L_x_23:
[----:B------:R-:W-:Y:S02]  /*4ec0*/  MOV R2, UR49 ;  /* 0x0000003100027c02 */ /* 0x000fe40008000f00 */
[-C--:B------:R-:W-:Y:S02]  /*4ed0*/  MOV R6, R3.reuse ;  /* 0x0000000300067202 */ /* 0x080fe40000000f00 */
[----:B------:R-:W-:-:S07]  /*4ee0*/  MOV R7, R3 ;  /* 0x0000000300077202 */ /* 0x000fce0000000f00 */
.L_x_62:
[----:B-1----:R1:W2:Y:S02]  /*4ef0*/  SYNCS.PHASECHK.TRANS64.TRYWAIT P0, [R2+URZ+0x38], R7 ;  /* 0x00003807020075a7 */ /* 0x0022a400080011ff */
[----:B--2---:R-:W-:Y:S05]  /*4f00*/  @!P0 NANOSLEEP.SYNCS 0x989680 ;  /* 0x009896800000895d */ /* 0x004fea0003900000 */
[----:B------:R-:W2:Y:S02]  /*4f10*/  @!P0 SYNCS.PHASECHK.TRANS64 P0, [R2+URZ+0x38], R7 ;  /* 0x00003807020085a7 */ /* 0x000ea400080010ff */
[----:B--2---:R-:W-:Y:S05]  /*4f20*/  @!P0 BRA `(.L_x_62) ;  /* 0xfffffffc00f08947 */ /* 0x004fea000383ffff */
[----:B------:R-:W-:Y:S05]  /*4f30*/  BRA `(.L_x_63) ;  /* 0xffffffc400dc7947 */ /* 0x000fea000383ffff */
.L_x_25:
[----:B------:R-:W-:Y:S02]  /*4f40*/  MOV R6, UR35 ;  /* 0x0000002300067c02 */ /* 0x000fe40008000f00 */
[----:B------:R-:W-:Y:S02]  /*4f50*/  MOV R7, UR35 ;  /* 0x0000002300077c02 */ /* 0x000fe40008000f00 */
[----:B------:R-:W-:Y:S07]  /*4f60*/  MOV R2, UR34 ;  /* 0x0000002200027c02 */ /* 0x000fee0008000f00 */
.L_x_64:
[----:B-1----:R1:W2:Y:S02]  /*4f70*/  SYNCS.PHASECHK.TRANS64.TRYWAIT P1, [R2+URZ], R7 ;  /* 0x00000007020075a7 */ /* 0x0022a400080211ff */
[----:B--2---:R-:W-:Y:S05]  /*4f80*/  @!P1 NANOSLEEP.SYNCS 0x989680 ;  /* 0x009896800000995d */ /* 0x004fea0003900000 */
[----:B------:R-:W2:Y:S02]  /*4f90*/  @!P1 SYNCS.PHASECHK.TRANS64 P1, [R2+URZ], R7 ;  /* 0x00000007020095a7 */ /* 0x000ea400080210ff */
[----:B--2---:R-:W-:Y:S05]  /*4fa0*/  @!P1 BRA `(.L_x_64) ;  /* 0xfffffffc00f09947 */ /* 0x004fea000383ffff */
[----:B------:R-:W-:Y:S05]  /*4fb0*/  BRA `(.L_x_24) ;  /* 0xffffffc800787947 */ /* 0x000fea000383ffff */
.L_x_28:
[----:B------:R-:W-:-:S07]  /*4fc0*/  MOV R7, R6 ;  /* 0x0000000600077202 */ /* 0x000fce0000000f00 */
.L_x_65:
[----:B--2---:R2:W3:Y:S02]  /*4fd0*/  SYNCS.PHASECHK.TRANS64.TRYWAIT P0, [R3+URZ+0x38], R7 ;  /* 0x00003807030075a7 */ /* 0x0044e400080011ff */
[----:B---3--:R-:W-:Y:S05]  /*4fe0*/  @!P0 NANOSLEEP.SYNCS 0x989680 ;  /* 0x009896800000895d */ /* 0x008fea0003900000 */
[----:B------:R-:W3:Y:S02]  /*4ff0*/  @!P0 SYNCS.PHASECHK.TRANS64 P0, [R3+URZ+0x38], R7 ;  /* 0x00003807030085a7 */ /* 0x000ee400080010ff */
[----:B---3--:R-:W-:Y:S05]  /*5000*/  @!P0 BRA `(.L_x_65) ;  /* 0xfffffffc00f08947 */ /* 0x008fea000383ffff */
[----:B------:R-:W-:Y:S05]  /*5010*/  BRA `(.L_x_21) ;  /* 0xffffffcc00207947 */ /* 0x000fea000383ffff */
.L_x_36:
[----:B------:R-:W-:-:S07]  /*5020*/  MOV R5, R4 ;  /* 0x0000000400057202 */ /* 0x000fce0000000f00 */
.L_x_66:
[----:B-1----:R1:W2:Y:S02]  /*5030*/  SYNCS.PHASECHK.TRANS64.TRYWAIT P0, [R3+URZ+0x30], R5 ;  /* 0x00003005030075a7 */ /* 0x0022a400080011ff */
[----:B--2---:R-:W-:Y:S05]  /*5040*/  @!P0 NANOSLEEP.SYNCS 0x989680 ;  /* 0x009896800000895d */ /* 0x004fea0003900000 */
[----:B------:R-:W2:Y:S02]  /*5050*/  @!P0 SYNCS.PHASECHK.TRANS64 P0, [R3+URZ+0x30], R5 ;  /* 0x00003005030085a7 */ /* 0x000ea400080010ff */
[----:B--2---:R-:W-:Y:S05]  /*5060*/  @!P0 BRA `(.L_x_66) ;  /* 0xfffffffc00f08947 */ /* 0x004fea000383ffff */
[----:B------:R-:W-:Y:S05]  /*5070*/  BRA `(.L_x_67) ;  /* 0xffffffd400ec7947 */ /* 0x000fea000383ffff */
        .weak           $__internal_0_$__cuda_sm10x_tcgen05_guardrail_trap_col_being_dealloced_not_returned_by_alloc
        .type           $__internal_0_$__cuda_sm10x_tcgen05_guardrail_trap_col_being_dealloced_not_returned_by_alloc,@function
        .size           $__internal_0_$__cuda_sm10x_tcgen05_guardrail_trap_col_being_dealloced_not_returned_by_alloc,($__internal_1_$__cuda_sm10x_tcgen05_guardrail_trap_phase_invalid_during_alloc - $__internal_0_$__cuda_sm10x_tcgen05_guardrail_trap_col_being_dealloced_not_returned_by_alloc)
$__internal_0_$__cuda_sm10x_tcgen05_guardrail_trap_col_being_dealloced_not_returned_by_alloc:
[----:B------:R-:W-:Y:S05]  /*5080*/  BPT.TRAP 0x1 ;  /* 0x000000040000795c */ /* 0x000fea0000300000 */
[----:B------:R-:W-:-:S04]  /*5090*/  HFMA2 R3, -RZ, RZ, 0, 0 ;  /* 0x00000000ff037431 */ /* 0x000fc800000001ff */
[----:B------:R-:W-:Y:S05]  /*50a0*/  RET.REL.NODEC R2 `(kernel_cutlass_kernel_cudnngemm_amaxdense_blockscaled_gemm_persistent_amaxSm100BlockScaledPersistentDenseGemmKernel_object_at__TiledMMA_ThrLayoutVMNK11110000_PermutationMNK____MMAAtom_Thr_0) ;  /* 0xffffffac02d47950 */ /* 0x000fea0003c3ffff */
        .weak           $__internal_1_$__cuda_sm10x_tcgen05_guardrail_trap_phase_invalid_during_alloc
        .type           $__internal_1_$__cuda_sm10x_tcgen05_guardrail_trap_phase_invalid_during_alloc,@function
        .size           $__internal_1_$__cuda_sm10x_tcgen05_guardrail_trap_phase_invalid_during_alloc,($__internal_2_$__cuda_sm10x_tcgen05_guardrail_trap_unallocated_columns_being_dealloced - $__internal_1_$__cuda_sm10x_tcgen05_guardrail_trap_phase_invalid_during_alloc)
$__internal_1_$__cuda_sm10x_tcgen05_guardrail_trap_phase_invalid_during_alloc:
[----:B------:R-:W-:Y:S05]  /*50b0*/  BPT.TRAP 0x1 ;  /* 0x000000040000795c */ /* 0x000fea0000300000 */
[----:B------:R-:W-:-:S04]  /*50c0*/  MOV R3, 0x0 ;  /* 0x0000000000037802 */ /* 0x000fc80000000f00 */
[----:B------:R-:W-:Y:S05]  /*50d0*/  RET.REL.NODEC R2 `(kernel_cutlass_kernel_cudnngemm_amaxdense_blockscaled_gemm_persistent_amaxSm100BlockScaledPersistentDenseGemmKernel_object_at__TiledMMA_ThrLayoutVMNK11110000_PermutationMNK____MMAAtom_Thr_0) ;  /* 0xffffffac02c87950 */ /* 0x000fea0003c3ffff */
        .weak           $__internal_2_$__cuda_sm10x_tcgen05_guardrail_trap_unallocated_columns_being_dealloced
        .type           $__internal_2_$__cuda_sm10x_tcgen05_guardrail_trap_unallocated_columns_being_dealloced,@function
        .size           $__internal_2_$__cuda_sm10x_tcgen05_guardrail_trap_unallocated_columns_being_dealloced,(.L_x_71 - $__internal_2_$__cuda_sm10x_tcgen05_guardrail_trap_unallocated_columns_being_dealloced)
$__internal_2_$__cuda_sm10x_tcgen05_guardrail_trap_unallocated_columns_being_dealloced:
[----:B------:R-:W-:Y:S05]  /*50e0*/  BPT.TRAP 0x1 ;  /* 0x000000040000795c */ /* 0x000fea0000300000 */
[----:B------:R-:W-:-:S04]  /*50f0*/  HFMA2 R3, -RZ, RZ, 0, 0 ;  /* 0x00000000ff037431 */ /* 0x000fc800000001ff */
[----:B------:R-:W-:Y:S05]  /*5100*/  RET.REL.NODEC R2 `(kernel_cutlass_kernel_cudnngemm_amaxdense_blockscaled_gemm_persistent_amaxSm100BlockScaledPersistentDenseGemmKernel_object_at__TiledMMA_ThrLayoutVMNK11110000_PermutationMNK____MMAAtom_Thr_0) ;  /* 0xffffffac02bc7950 */ /* 0x000fea0003c3ffff */
.L_x_68:
[----:B------:R-:W-:-:S00]  /*5110*/  BRA `(.L_x_68) ;  /* 0xfffffffc00fc7947 */ /* 0x000fc0000383ffff */
[----:B------:R-:W-:-:S00]  /*5120*/  NOP ;  /* 0x0000000000007918 */ /* 0x000fc00000000000 */
        /* <DEDUP_REMOVED lines=13> */
.L_x_71:


//--------------------- .nv.shared.kernel_cutlass_kernel_cudnngemm_amaxdense_blockscaled_gemm_persistent_amaxSm100BlockScaledPersistentDenseGemmKernel_object_at__TiledMMA_ThrLayoutVMNK11110000_PermutationMNK____MMAAtom_Thr_0 --------------------------
	.section	.nv.shared.kernel_cutlass_kernel_cudnngemm_amaxdense_blockscaled_gemm_persistent_amaxSm100BlockScaledPersistentDenseGemmKernel_object_at__TiledMMA_ThrLayoutVMNK11110000_PermutationMNK____MMAAtom_Thr_0,"aw",@nobits
	.sectionflags	@""
	.align	1024
	.zero		1024


//--------------------- .nv.shared.reserved.0     --------------------------
	.section	.nv.shared.reserved.0,"aw",@nobits
	.align	8
	.weak		__nv_reservedSMEM_offset_0_alias
	.size		__nv_reservedSMEM_offset_0_alias, 0, 64
	.other		__nv_reservedSMEM_offset_0_alias,@"STO_CUDA_RESERVED_SHARED STV_DEFAULT"
__nv_reservedSMEM_offset_0_alias:
	.zero		0
.nv.shared.reserved.0:
	.zero		64
	.weak		__nv_reservedSMEM_allocation_phase
	.type		__nv_reservedSMEM_allocation_phase,@object
	.size		__nv_reservedSMEM_allocation_phase,(.L_0 - __nv_reservedSMEM_allocation_phase)
__nv_reservedSMEM_allocation_phase:
	.zero		1
.L_0:
	.zero		7
	.weak		__nv_reservedSMEM_devtool_atexit_pc
	.type		__nv_reservedSMEM_devtool_atexit_pc,@object
	.size		__nv_reservedSMEM_devtool_atexit_pc,(__nv_reservedSMEM_allocation_mask - __nv_reservedSMEM_devtool_atexit_pc)
__nv_reservedSMEM_devtool_atexit_pc:
	.zero		8
	.weak		__nv_reservedSMEM_allocation_mask
	.type		__nv_reservedSMEM_allocation_mask,@object
	.size		__nv_reservedSMEM_allocation_mask,(.L_2 - __nv_reservedSMEM_allocation_mask)
__nv_reservedSMEM_allocation_mask:
	.zero		4
.L_2:


//--------------------- .nv.constant0.kernel_cutlass_kernel_cudnngemm_amaxdense_blockscaled_gemm_persistent_amaxSm100BlockScaledPersistentDenseGemmKernel_object_at__TiledMMA_ThrLayoutVMNK11110000_PermutationMNK____MMAAtom_Thr_0 --------------------------
	.section	.nv.constant0.kernel_cutlass_kernel_cudnngemm_amaxdense_blockscaled_gemm_persistent_amaxSm100BlockScaledPersistentDenseGemmKernel_object_at__TiledMMA_ThrLayoutVMNK11110000_PermutationMNK____MMAAtom_Thr_0,"a",@progbits
	.sectionflags	@""
	.align	4
.nv.constant0.kernel_cutlass_kernel_cudnngemm_amaxdense_blockscaled_gemm_persistent_amaxSm100BlockScaledPersistentDenseGemmKernel_object_at__TiledMMA_ThrLayoutVMNK11110000_PermutationMNK____MMAAtom_Thr_0:
	.zero		1644


//--------------------- SYMBOLS --------------------------

	.type		.nv.reservedSmem.offset0,@object
	.size		.nv.reservedSmem.offset0,0x4
	.type		.nv.reservedSmem.cap,@object
	.size		.nv.reservedSmem.cap,0x4
